//
// Generated by NVIDIA NVVM Compiler
//
// Compiler Build ID: CL-36424714
// Cuda compilation tools, release 13.0, V13.0.88
// Based on NVVM 20.0.0
//

.version 9.0
.target sm_100
.address_size 64

	// .globl	_Z12wmma_exampleP6__halfS0_Pfiiiff

.visible .entry _Z12wmma_exampleP6__halfS0_Pfiiiff(
	.param .u64 .ptr .align 1 _Z12wmma_exampleP6__halfS0_Pfiiiff_param_0,
	.param .u64 .ptr .align 1 _Z12wmma_exampleP6__halfS0_Pfiiiff_param_1,
	.param .u64 .ptr .align 1 _Z12wmma_exampleP6__halfS0_Pfiiiff_param_2,
	.param .u32 _Z12wmma_exampleP6__halfS0_Pfiiiff_param_3,
	.param .u32 _Z12wmma_exampleP6__halfS0_Pfiiiff_param_4,
	.param .u32 _Z12wmma_exampleP6__halfS0_Pfiiiff_param_5,
	.param .f32 _Z12wmma_exampleP6__halfS0_Pfiiiff_param_6,
	.param .f32 _Z12wmma_exampleP6__halfS0_Pfiiiff_param_7
)
{
	.reg .pred 	%p<17>;
	.reg .b32 	%r<147>;
	.reg .b32 	%f<232>;
	.reg .b64 	%rd<43>;

	ld.param.u64 	%rd6, [_Z12wmma_exampleP6__halfS0_Pfiiiff_param_0];
	ld.param.u64 	%rd7, [_Z12wmma_exampleP6__halfS0_Pfiiiff_param_1];
	ld.param.u32 	%r38, [_Z12wmma_exampleP6__halfS0_Pfiiiff_param_3];
	ld.param.u32 	%r39, [_Z12wmma_exampleP6__halfS0_Pfiiiff_param_4];
	ld.param.u32 	%r40, [_Z12wmma_exampleP6__halfS0_Pfiiiff_param_5];
	ld.param.f32 	%f121, [_Z12wmma_exampleP6__halfS0_Pfiiiff_param_6];
	cvta.to.global.u64 	%rd1, %rd7;
	cvta.to.global.u64 	%rd2, %rd6;
	mov.u32 	%r41, %ctaid.x;
	mov.u32 	%r42, %ntid.x;
	mov.u32 	%r43, %tid.x;
	mad.lo.s32 	%r44, %r41, %r42, %r43;
	shr.u32 	%r1, %r44, 5;
	mov.u32 	%r45, %ctaid.y;
	mov.u32 	%r46, %ntid.y;
	mov.u32 	%r47, %tid.y;
	mad.lo.s32 	%r2, %r45, %r46, %r47;
	setp.lt.s32 	%p2, %r40, 1;
	mov.f32 	%f167, 0f00000000;
	mov.f32 	%f166, %f167;
	mov.f32 	%f165, %f167;
	mov.f32 	%f164, %f167;
	mov.f32 	%f163, %f167;
	mov.f32 	%f162, %f167;
	mov.f32 	%f161, %f167;
	mov.f32 	%f160, %f167;
	@%p2 bra 	$L__BB0_17;
	shl.b32 	%r49, %r1, 4;
	shl.b32 	%r50, %r2, 4;
	setp.lt.s32 	%p3, %r49, %r38;
	setp.lt.s32 	%p4, %r50, %r39;
	and.pred  	%p1, %p3, %p4;
	cvt.u64.u32 	%rd3, %r49;
	mul.lo.s32 	%r3, %r40, %r50;
	add.s32 	%r51, %r40, -1;
	shr.u32 	%r52, %r51, 4;
	add.s32 	%r4, %r52, 1;
	and.b32  	%r5, %r4, 3;
	setp.lt.u32 	%p5, %r40, 49;
	mov.b32 	%r143, 0;
	mov.f32 	%f160, 0f00000000;
	mov.f32 	%f161, %f160;
	mov.f32 	%f162, %f160;
	mov.f32 	%f163, %f160;
	mov.f32 	%f164, %f160;
	mov.f32 	%f165, %f160;
	mov.f32 	%f166, %f160;
	mov.f32 	%f167, %f160;
	@%p5 bra 	$L__BB0_12;
	mul.lo.s32 	%r140, %r38, 48;
	shl.b32 	%r7, %r38, 6;
	shl.b32 	%r139, %r38, 5;
	shl.b32 	%r138, %r38, 4;
	and.b32  	%r54, %r4, 536870908;
	neg.s32 	%r136, %r54;
	mov.f32 	%f160, 0f00000000;
	mov.b32 	%r137, 0;
	not.pred 	%p6, %p1;
	mov.u32 	%r141, %r3;
	mov.u32 	%r143, %r137;
$L__BB0_3:
	@%p6 bra 	$L__BB0_5;
	cvt.s64.s32 	%rd8, %r137;
	add.s64 	%rd9, %rd8, %rd3;
	shl.b64 	%rd10, %rd9, 1;
	add.s64 	%rd11, %rd2, %rd10;
	wmma.load.a.sync.aligned.col.m16n16k16.global.f16 	{%r55, %r56, %r57, %r58, %r59, %r60, %r61, %r62}, [%rd11], %r38;
	mul.wide.u32 	%rd12, %r141, 2;
	add.s64 	%rd13, %rd1, %rd12;
	wmma.load.b.sync.aligned.col.m16n16k16.global.f16 	{%r63, %r64, %r65, %r66, %r67, %r68, %r69, %r70}, [%rd13], %r40;
	wmma.mma.sync.aligned.col.col.m16n16k16.f32.f32 {%f167, %f166, %f165, %f164, %f163, %f162, %f161, %f160}, {%r55, %r56, %r57, %r58, %r59, %r60, %r61, %r62}, {%r63, %r64, %r65, %r66, %r67, %r68, %r69, %r70}, {%f167, %f166, %f165, %f164, %f163, %f162, %f161, %f160};
$L__BB0_5:
	mul.wide.u32 	%rd14, %r141, 2;
	add.s64 	%rd4, %rd1, %rd14;
	@%p6 bra 	$L__BB0_7;
	cvt.s64.s32 	%rd15, %r138;
	add.s64 	%rd16, %rd15, %rd3;
	shl.b64 	%rd17, %rd16, 1;
	add.s64 	%rd18, %rd2, %rd17;
	wmma.load.a.sync.aligned.col.m16n16k16.global.f16 	{%r71, %r72, %r73, %r74, %r75, %r76, %r77, %r78}, [%rd18], %r38;
	add.s64 	%rd19, %rd4, 32;
	wmma.load.b.sync.aligned.col.m16n16k16.global.f16 	{%r79, %r80, %r81, %r82, %r83, %r84, %r85, %r86}, [%rd19], %r40;
	wmma.mma.sync.aligned.col.col.m16n16k16.f32.f32 {%f167, %f166, %f165, %f164, %f163, %f162, %f161, %f160}, {%r71, %r72, %r73, %r74, %r75, %r76, %r77, %r78}, {%r79, %r80, %r81, %r82, %r83, %r84, %r85, %r86}, {%f167, %f166, %f165, %f164, %f163, %f162, %f161, %f160};
$L__BB0_7:
	@%p6 bra 	$L__BB0_9;
	cvt.s64.s32 	%rd20, %r139;
	add.s64 	%rd21, %rd20, %rd3;
	shl.b64 	%rd22, %rd21, 1;
	add.s64 	%rd23, %rd2, %rd22;
	wmma.load.a.sync.aligned.col.m16n16k16.global.f16 	{%r87, %r88, %r89, %r90, %r91, %r92, %r93, %r94}, [%rd23], %r38;
	add.s64 	%rd24, %rd4, 64;
	wmma.load.b.sync.aligned.col.m16n16k16.global.f16 	{%r95, %r96, %r97, %r98, %r99, %r100, %r101, %r102}, [%rd24], %r40;
	wmma.mma.sync.aligned.col.col.m16n16k16.f32.f32 {%f167, %f166, %f165, %f164, %f163, %f162, %f161, %f160}, {%r87, %r88, %r89, %r90, %r91, %r92, %r93, %r94}, {%r95, %r96, %r97, %r98, %r99, %r100, %r101, %r102}, {%f167, %f166, %f165, %f164, %f163, %f162, %f161, %f160};
$L__BB0_9:
	@%p6 bra 	$L__BB0_11;
	cvt.s64.s32 	%rd25, %r140;
	add.s64 	%rd26, %rd25, %rd3;
	shl.b64 	%rd27, %rd26, 1;
	add.s64 	%rd28, %rd2, %rd27;
	wmma.load.a.sync.aligned.col.m16n16k16.global.f16 	{%r103, %r104, %r105, %r106, %r107, %r108, %r109, %r110}, [%rd28], %r38;
	add.s64 	%rd29, %rd4, 96;
	wmma.load.b.sync.aligned.col.m16n16k16.global.f16 	{%r111, %r112, %r113, %r114, %r115, %r116, %r117, %r118}, [%rd29], %r40;
	wmma.mma.sync.aligned.col.col.m16n16k16.f32.f32 {%f167, %f166, %f165, %f164, %f163, %f162, %f161, %f160}, {%r103, %r104, %r105, %r106, %r107, %r108, %r109, %r110}, {%r111, %r112, %r113, %r114, %r115, %r116, %r117, %r118}, {%f167, %f166, %f165, %f164, %f163, %f162, %f161, %f160};
$L__BB0_11:
	add.s32 	%r143, %r143, 64;
	add.s32 	%r141, %r141, 64;
	add.s32 	%r140, %r140, %r7;
	add.s32 	%r139, %r139, %r7;
	add.s32 	%r138, %r138, %r7;
	add.s32 	%r137, %r137, %r7;
	add.s32 	%r136, %r136, 4;
	setp.ne.s32 	%p10, %r136, 0;
	@%p10 bra 	$L__BB0_3;
$L__BB0_12:
	setp.eq.s32 	%p11, %r5, 0;
	@%p11 bra 	$L__BB0_17;
	add.s32 	%r146, %r143, %r3;
	mul.lo.s32 	%r145, %r143, %r38;
	shl.b32 	%r28, %r38, 4;
	neg.s32 	%r144, %r5;
	not.pred 	%p12, %p1;
$L__BB0_14:
	.pragma "nounroll";
	@%p12 bra 	$L__BB0_16;
	cvt.s64.s32 	%rd30, %r145;
	add.s64 	%rd31, %rd30, %rd3;
	shl.b64 	%rd32, %rd31, 1;
	add.s64 	%rd33, %rd2, %rd32;
	wmma.load.a.sync.aligned.col.m16n16k16.global.f16 	{%r119, %r120, %r121, %r122, %r123, %r124, %r125, %r126}, [%rd33], %r38;
	mul.wide.u32 	%rd34, %r146, 2;
	add.s64 	%rd35, %rd1, %rd34;
	wmma.load.b.sync.aligned.col.m16n16k16.global.f16 	{%r127, %r128, %r129, %r130, %r131, %r132, %r133, %r134}, [%rd35], %r40;
	wmma.mma.sync.aligned.col.col.m16n16k16.f32.f32 {%f167, %f166, %f165, %f164, %f163, %f162, %f161, %f160}, {%r119, %r120, %r121, %r122, %r123, %r124, %r125, %r126}, {%r127, %r128, %r129, %r130, %r131, %r132, %r133, %r134}, {%f167, %f166, %f165, %f164, %f163, %f162, %f161, %f160};
$L__BB0_16:
	add.s32 	%r146, %r146, 16;
	add.s32 	%r145, %r145, %r28;
	add.s32 	%r144, %r144, 1;
	setp.ne.s32 	%p13, %r144, 0;
	@%p13 bra 	$L__BB0_14;
$L__BB0_17:
	shl.b32 	%r36, %r1, 4;
	shl.b32 	%r37, %r2, 4;
	setp.ge.s32 	%p14, %r36, %r38;
	setp.ge.s32 	%p15, %r37, %r39;
	or.pred  	%p16, %p14, %p15;
	@%p16 bra 	$L__BB0_19;
	ld.param.f32 	%f151, [_Z12wmma_exampleP6__halfS0_Pfiiiff_param_7];
	ld.param.u64 	%rd42, [_Z12wmma_exampleP6__halfS0_Pfiiiff_param_2];
	cvt.u64.u32 	%rd36, %r36;
	mul.lo.s32 	%r135, %r38, %r37;
	cvt.u64.u32 	%rd37, %r135;
	add.s64 	%rd38, %rd37, %rd36;
	cvta.to.global.u64 	%rd39, %rd42;
	shl.b64 	%rd40, %rd38, 2;
	add.s64 	%rd41, %rd39, %rd40;
	wmma.load.c.sync.aligned.col.m16n16k16.global.f32 	{%f127, %f128, %f129, %f130, %f131, %f132, %f133, %f134}, [%rd41], %r38;
	mul.f32 	%f135, %f151, %f127;
	fma.rn.f32 	%f136, %f121, %f167, %f135;
	mul.f32 	%f137, %f151, %f128;
	fma.rn.f32 	%f138, %f121, %f166, %f137;
	mul.f32 	%f139, %f151, %f129;
	fma.rn.f32 	%f140, %f121, %f165, %f139;
	mul.f32 	%f141, %f151, %f130;
	fma.rn.f32 	%f142, %f121, %f164, %f141;
	mul.f32 	%f143, %f151, %f131;
	fma.rn.f32 	%f144, %f121, %f163, %f143;
	mul.f32 	%f145, %f151, %f132;
	fma.rn.f32 	%f146, %f121, %f162, %f145;
	mul.f32 	%f147, %f151, %f133;
	fma.rn.f32 	%f148, %f121, %f161, %f147;
	mul.f32 	%f149, %f151, %f134;
	fma.rn.f32 	%f150, %f121, %f160, %f149;
	wmma.store.d.sync.aligned.col.m16n16k16.global.f32 	[%rd41], {%f136, %f138, %f140, %f142, %f144, %f146, %f148, %f150}, %r38;
$L__BB0_19:
	ret;

}
	// .globl	_Z24my_Simple_TesnorCoreGemmP6__halfS0_Pfiii
.visible .entry _Z24my_Simple_TesnorCoreGemmP6__halfS0_Pfiii(
	.param .u64 .ptr .align 1 _Z24my_Simple_TesnorCoreGemmP6__halfS0_Pfiii_param_0,
	.param .u64 .ptr .align 1 _Z24my_Simple_TesnorCoreGemmP6__halfS0_Pfiii_param_1,
	.param .u64 .ptr .align 1 _Z24my_Simple_TesnorCoreGemmP6__halfS0_Pfiii_param_2,
	.param .u32 _Z24my_Simple_TesnorCoreGemmP6__halfS0_Pfiii_param_3,
	.param .u32 _Z24my_Simple_TesnorCoreGemmP6__halfS0_Pfiii_param_4,
	.param .u32 _Z24my_Simple_TesnorCoreGemmP6__halfS0_Pfiii_param_5
)
{
	.reg .pred 	%p<6>;
	.reg .b32 	%r<132>;
	.reg .b32 	%f<125>;
	.reg .b64 	%rd<27>;

	ld.param.u64 	%rd4, [_Z24my_Simple_TesnorCoreGemmP6__halfS0_Pfiii_param_0];
	ld.param.u64 	%rd5, [_Z24my_Simple_TesnorCoreGemmP6__halfS0_Pfiii_param_1];
	ld.param.u32 	%r26, [_Z24my_Simple_TesnorCoreGemmP6__halfS0_Pfiii_param_4];
	cvta.to.global.u64 	%rd1, %rd5;
	cvta.to.global.u64 	%rd2, %rd4;
	mov.u32 	%r28, %tid.x;
	mov.u32 	%r29, %ctaid.x;
	mov.u32 	%r30, %ntid.x;
	mad.lo.s32 	%r31, %r29, %r30, %r28;
	mov.u32 	%r32, %tid.y;
	mov.u32 	%r33, %ctaid.y;
	mov.u32 	%r34, %ntid.y;
	mad.lo.s32 	%r35, %r33, %r34, %r32;
	shr.u32 	%r36, %r31, 1;
	and.b32  	%r1, %r36, 2147483632;
	shl.b32 	%r2, %r35, 4;
	setp.lt.s32 	%p1, %r26, 1;
	mov.f32 	%f117, 0f00000000;
	mov.f32 	%f118, %f117;
	mov.f32 	%f119, %f117;
	mov.f32 	%f120, %f117;
	mov.f32 	%f121, %f117;
	mov.f32 	%f122, %f117;
	mov.f32 	%f123, %f117;
	mov.f32 	%f124, %f117;
	@%p1 bra 	$L__BB1_7;
	mul.lo.s32 	%r125, %r26, %r1;
	mul.lo.s32 	%r126, %r26, %r2;
	add.s32 	%r38, %r26, -1;
	shr.u32 	%r39, %r38, 4;
	add.s32 	%r5, %r39, 1;
	and.b32  	%r6, %r5, 3;
	setp.lt.u32 	%p2, %r26, 49;
	mov.b32 	%r128, 0;
	mov.f32 	%f117, 0f00000000;
	@%p2 bra 	$L__BB1_4;
	and.b32  	%r41, %r5, 536870908;
	neg.s32 	%r124, %r41;
	mov.b32 	%r128, 0;
	mov.f32 	%f117, 0f00000000;
	mov.f32 	%f118, %f117;
	mov.f32 	%f119, %f117;
	mov.f32 	%f120, %f117;
	mov.f32 	%f121, %f117;
	mov.f32 	%f122, %f117;
	mov.f32 	%f123, %f117;
	mov.f32 	%f124, %f117;
$L__BB1_3:
	mul.wide.u32 	%rd6, %r125, 2;
	add.s64 	%rd7, %rd2, %rd6;
	wmma.load.a.sync.aligned.row.m16n16k16.global.f16 	{%r42, %r43, %r44, %r45, %r46, %r47, %r48, %r49}, [%rd7], %r26;
	mul.wide.u32 	%rd8, %r126, 2;
	add.s64 	%rd9, %rd1, %rd8;
	wmma.load.b.sync.aligned.col.m16n16k16.global.f16 	{%r50, %r51, %r52, %r53, %r54, %r55, %r56, %r57}, [%rd9], %r26;
	wmma.mma.sync.aligned.row.col.m16n16k16.f32.f32 {%f61, %f62, %f63, %f64, %f65, %f66, %f67, %f68}, {%r42, %r43, %r44, %r45, %r46, %r47, %r48, %r49}, {%r50, %r51, %r52, %r53, %r54, %r55, %r56, %r57}, {%f124, %f123, %f122, %f121, %f120, %f119, %f118, %f117};
	add.s64 	%rd10, %rd7, 32;
	wmma.load.a.sync.aligned.row.m16n16k16.global.f16 	{%r58, %r59, %r60, %r61, %r62, %r63, %r64, %r65}, [%rd10], %r26;
	add.s64 	%rd11, %rd9, 32;
	wmma.load.b.sync.aligned.col.m16n16k16.global.f16 	{%r66, %r67, %r68, %r69, %r70, %r71, %r72, %r73}, [%rd11], %r26;
	wmma.mma.sync.aligned.row.col.m16n16k16.f32.f32 {%f69, %f70, %f71, %f72, %f73, %f74, %f75, %f76}, {%r58, %r59, %r60, %r61, %r62, %r63, %r64, %r65}, {%r66, %r67, %r68, %r69, %r70, %r71, %r72, %r73}, {%f61, %f62, %f63, %f64, %f65, %f66, %f67, %f68};
	add.s64 	%rd12, %rd7, 64;
	wmma.load.a.sync.aligned.row.m16n16k16.global.f16 	{%r74, %r75, %r76, %r77, %r78, %r79, %r80, %r81}, [%rd12], %r26;
	add.s64 	%rd13, %rd9, 64;
	wmma.load.b.sync.aligned.col.m16n16k16.global.f16 	{%r82, %r83, %r84, %r85, %r86, %r87, %r88, %r89}, [%rd13], %r26;
	wmma.mma.sync.aligned.row.col.m16n16k16.f32.f32 {%f77, %f78, %f79, %f80, %f81, %f82, %f83, %f84}, {%r74, %r75, %r76, %r77, %r78, %r79, %r80, %r81}, {%r82, %r83, %r84, %r85, %r86, %r87, %r88, %r89}, {%f69, %f70, %f71, %f72, %f73, %f74, %f75, %f76};
	add.s64 	%rd14, %rd7, 96;
	wmma.load.a.sync.aligned.row.m16n16k16.global.f16 	{%r90, %r91, %r92, %r93, %r94, %r95, %r96, %r97}, [%rd14], %r26;
	add.s64 	%rd15, %rd9, 96;
	wmma.load.b.sync.aligned.col.m16n16k16.global.f16 	{%r98, %r99, %r100, %r101, %r102, %r103, %r104, %r105}, [%rd15], %r26;
	wmma.mma.sync.aligned.row.col.m16n16k16.f32.f32 {%f124, %f123, %f122, %f121, %f120, %f119, %f118, %f117}, {%r90, %r91, %r92, %r93, %r94, %r95, %r96, %r97}, {%r98, %r99, %r100, %r101, %r102, %r103, %r104, %r105}, {%f77, %f78, %f79, %f80, %f81, %f82, %f83, %f84};
	add.s32 	%r128, %r128, 64;
	add.s32 	%r126, %r126, 64;
	add.s32 	%r125, %r125, 64;
	add.s32 	%r124, %r124, 4;
	setp.ne.s32 	%p3, %r124, 0;
	@%p3 bra 	$L__BB1_3;
$L__BB1_4:
	setp.eq.s32 	%p4, %r6, 0;
	@%p4 bra 	$L__BB1_7;
	mad.lo.s32 	%r131, %r26, %r2, %r128;
	mad.lo.s32 	%r130, %r26, %r1, %r128;
	neg.s32 	%r129, %r6;
$L__BB1_6:
	.pragma "nounroll";
	mul.wide.u32 	%rd16, %r130, 2;
	add.s64 	%rd17, %rd2, %rd16;
	wmma.load.a.sync.aligned.row.m16n16k16.global.f16 	{%r106, %r107, %r108, %r109, %r110, %r111, %r112, %r113}, [%rd17], %r26;
	mul.wide.u32 	%rd18, %r131, 2;
	add.s64 	%rd19, %rd1, %rd18;
	wmma.load.b.sync.aligned.col.m16n16k16.global.f16 	{%r114, %r115, %r116, %r117, %r118, %r119, %r120, %r121}, [%rd19], %r26;
	wmma.mma.sync.aligned.row.col.m16n16k16.f32.f32 {%f124, %f123, %f122, %f121, %f120, %f119, %f118, %f117}, {%r106, %r107, %r108, %r109, %r110, %r111, %r112, %r113}, {%r114, %r115, %r116, %r117, %r118, %r119, %r120, %r121}, {%f124, %f123, %f122, %f121, %f120, %f119, %f118, %f117};
	add.s32 	%r131, %r131, 16;
	add.s32 	%r130, %r130, 16;
	add.s32 	%r129, %r129, 1;
	setp.ne.s32 	%p5, %r129, 0;
	@%p5 bra 	$L__BB1_6;
$L__BB1_7:
	ld.param.u32 	%r123, [_Z24my_Simple_TesnorCoreGemmP6__halfS0_Pfiii_param_5];
	ld.param.u64 	%rd26, [_Z24my_Simple_TesnorCoreGemmP6__halfS0_Pfiii_param_2];
	cvta.to.global.u64 	%rd20, %rd26;
	mul.lo.s32 	%r122, %r123, %r1;
	cvt.s64.s32 	%rd21, %r122;
	cvt.u64.u32 	%rd22, %r2;
	add.s64 	%rd23, %rd21, %rd22;
	shl.b64 	%rd24, %rd23, 2;
	add.s64 	%rd25, %rd20, %rd24;
	wmma.store.d.sync.aligned.row.m16n16k16.global.f32 	[%rd25], {%f124, %f123, %f122, %f121, %f120, %f119, %f118, %f117}, %r123;
	ret;

}


// ===== COMPILED SASS (sm_100) =====

	.target	sm_100

	.elftype	@"ET_EXEC"


//--------------------- .note.nv.tkinfo           --------------------------
	.section	.note.nv.tkinfo,"",@"SHT_NOTE"
	.sectionflags	@"SHF_NOTE_NV_TKINFO"
	.tkinfo
        /*0018*/ 	.word	0x00000002
        /*0030*/ 	.string	""
        /*0030*/ 	.string	"ptxas"
        /*0030*/ 	.string	"Cuda compilation tools, release 13.0, V13.0.88"
        /*0030*/ 	.string	"Build cuda_13.0.r13.0/compiler.36424714_0"
        /*0030*/ 	.string	"-arch sm_100 -m 64 "



//--------------------- .note.nv.cuinfo           --------------------------
	.section	.note.nv.cuinfo,"",@"SHT_NOTE"
	.sectionflags	@"SHF_NOTE_NV_CUINFO"
        /*0018*/ 	.short	0x0002
        /*001a*/ 	.short	0x0064
        /*001c*/ 	.short	0x0082
	.zero		2


//--------------------- .nv.info                  --------------------------
	.section	.nv.info,"",@"SHT_CUDA_INFO"
	.align	4


	//----- nvinfo : EIATTR_REGCOUNT
	.align		4
        /*0000*/ 	.byte	0x04, 0x2f
        /*0002*/ 	.short	(.L_1 - .L_0)
	.align		4
.L_0:
        /*0004*/ 	.word	index@(_Z12wmma_exampleP6__halfS0_Pfiiiff)
        /*0008*/ 	.word	0x00000020


	//----- nvinfo : EIATTR_FRAME_SIZE
	.align		4
.L_1:
        /*000c*/ 	.byte	0x04, 0x11
        /*000e*/ 	.short	(.L_3 - .L_2)
	.align		4
.L_2:
        /*0010*/ 	.word	index@(_Z12wmma_exampleP6__halfS0_Pfiiiff)
        /*0014*/ 	.word	0x00000000


	//----- nvinfo : EIATTR_REGCOUNT
	.align		4
.L_3:
        /*0018*/ 	.byte	0x04, 0x2f
        /*001a*/ 	.short	(.L_5 - .L_4)
	.align		4
.L_4:
        /*001c*/ 	.word	index@(_Z24my_Simple_TesnorCoreGemmP6__halfS0_Pfiii)
        /*0020*/ 	.word	0x0000002a


	//----- nvinfo : EIATTR_FRAME_SIZE
	.align		4
.L_5:
        /*0024*/ 	.byte	0x04, 0x11
        /*0026*/ 	.short	(.L_7 - .L_6)
	.align		4
.L_6:
        /*0028*/ 	.word	index@(_Z24my_Simple_TesnorCoreGemmP6__halfS0_Pfiii)
        /*002c*/ 	.word	0x00000000


	//----- nvinfo : EIATTR_MIN_STACK_SIZE
	.align		4
.L_7:
        /*0030*/ 	.byte	0x04, 0x12
        /*0032*/ 	.short	(.L_9 - .L_8)
	.align		4
.L_8:
        /*0034*/ 	.word	index@(_Z24my_Simple_TesnorCoreGemmP6__halfS0_Pfiii)
        /*0038*/ 	.word	0x00000000


	//----- nvinfo : EIATTR_MIN_STACK_SIZE
	.align		4
.L_9:
        /*003c*/ 	.byte	0x04, 0x12
        /*003e*/ 	.short	(.L_11 - .L_10)
	.align		4
.L_10:
        /*0040*/ 	.word	index@(_Z12wmma_exampleP6__halfS0_Pfiiiff)
        /*0044*/ 	.word	0x00000000
.L_11:


//--------------------- .nv.compat                --------------------------
	.section	.nv.compat,"",@"SHT_CUDA_COMPAT_INFO"
	.align	4
        /*0000*/ 	.byte	0x02, 0x09, 0x00, 0x00, 0x02, 0x02, 0x01, 0x00, 0x02, 0x05, 0x05, 0x00, 0x03, 0x07, 0x01, 0x01
        /*0010*/ 	.byte	0x02, 0x03, 0x00, 0x00, 0x02, 0x06, 0x01, 0x00, 0x04, 0x0b, 0x08, 0x00, 0x09, 0x00, 0x00, 0x00
        /*0020*/ 	.byte	0x00, 0x00, 0x00, 0x00


//--------------------- .nv.info._Z24my_Simple_TesnorCoreGemmP6__halfS0_Pfiii --------------------------
	.section	.nv.info._Z24my_Simple_TesnorCoreGemmP6__halfS0_Pfiii,"",@"SHT_CUDA_INFO"
	.sectionflags	@""
	.align	4


	//----- nvinfo : EIATTR_CUDA_API_VERSION
	.align		4
        /*0000*/ 	.byte	0x04, 0x37
        /*0002*/ 	.short	(.L_13 - .L_12)
.L_12:
        /*0004*/ 	.word	0x00000082


	//----- nvinfo : EIATTR_KPARAM_INFO
	.align		4
.L_13:
        /*0008*/ 	.byte	0x04, 0x17
        /*000a*/ 	.short	(.L_15 - .L_14)
.L_14:
        /*000c*/ 	.word	0x00000000
        /*0010*/ 	.short	0x0005
        /*0012*/ 	.short	0x0020
        /*0014*/ 	.byte	0x00, 0xf0, 0x11, 0x00


	//----- nvinfo : EIATTR_KPARAM_INFO
	.align		4
.L_15:
        /*0018*/ 	.byte	0x04, 0x17
        /*001a*/ 	.short	(.L_17 - .L_16)
.L_16:
        /*001c*/ 	.word	0x00000000
        /*0020*/ 	.short	0x0004
        /*0022*/ 	.short	0x001c
        /*0024*/ 	.byte	0x00, 0xf0, 0x11, 0x00


	//----- nvinfo : EIATTR_KPARAM_INFO
	.align		4
.L_17:
        /*0028*/ 	.byte	0x04, 0x17
        /*002a*/ 	.short	(.L_19 - .L_18)
.L_18:
        /*002c*/ 	.word	0x00000000
        /*0030*/ 	.short	0x0003
        /*0032*/ 	.short	0x0018
        /*0034*/ 	.byte	0x00, 0xf0, 0x11, 0x00


	//----- nvinfo : EIATTR_KPARAM_INFO
	.align		4
.L_19:
        /*0038*/ 	.byte	0x04, 0x17
        /*003a*/ 	.short	(.L_21 - .L_20)
.L_20:
        /*003c*/ 	.word	0x00000000
        /*0040*/ 	.short	0x0002
        /*0042*/ 	.short	0x0010
        /*0044*/ 	.byte	0x00, 0xf5, 0x21, 0x00


	//----- nvinfo : EIATTR_KPARAM_INFO
	.align		4
.L_21:
        /*0048*/ 	.byte	0x04, 0x17
        /*004a*/ 	.short	(.L_23 - .L_22)
.L_22:
        /*004c*/ 	.word	0x00000000
        /*0050*/ 	.short	0x0001
        /*0052*/ 	.short	0x0008
        /*0054*/ 	.byte	0x00, 0xf5, 0x21, 0x00


	//----- nvinfo : EIATTR_KPARAM_INFO
	.align		4
.L_23:
        /*0058*/ 	.byte	0x04, 0x17
        /*005a*/ 	.short	(.L_25 - .L_24)
.L_24:
        /*005c*/ 	.word	0x00000000
        /*0060*/ 	.short	0x0000
        /*0062*/ 	.short	0x0000
        /*0064*/ 	.byte	0x00, 0xf5, 0x21, 0x00


	//----- nvinfo : EIATTR_SPARSE_MMA_MASK
	.align		4
.L_25:
        /*0068*/ 	.byte	0x03, 0x50
        /*006a*/ 	.short	0x0000


	//----- nvinfo : EIATTR_WMMA_USED
	.align		4
        /*006c*/ 	.byte	0x01, 0x2b
	.zero		2


	//----- nvinfo : EIATTR_MAXREG_COUNT
	.align		4
        /*0070*/ 	.byte	0x03, 0x1b
        /*0072*/ 	.short	0x00ff


	//----- nvinfo : EIATTR_MERCURY_ISA_VERSION
	.align		4
        /*0074*/ 	.byte	0x03, 0x5f
        /*0076*/ 	.short	0x0101


	//----- nvinfo : EIATTR_VRC_CTA_INIT_COUNT
	.align		4
        /*0078*/ 	.byte	0x02, 0x4a
	.zero		1
	.zero		1


	//----- nvinfo : EIATTR_EXIT_INSTR_OFFSETS
	.align		4
        /*007c*/ 	.byte	0x04, 0x1c
        /*007e*/ 	.short	(.L_27 - .L_26)


	//   ....[0]....
.L_26:
        /*0080*/ 	.word	0x00000a20


	//----- nvinfo : EIATTR_CBANK_PARAM_SIZE
	.align		4
.L_27:
        /*0084*/ 	.byte	0x03, 0x19
        /*0086*/ 	.short	0x0024


	//----- nvinfo : EIATTR_PARAM_CBANK
	.align		4
        /*0088*/ 	.byte	0x04, 0x0a
        /*008a*/ 	.short	(.L_29 - .L_28)
	.align		4
.L_28:
        /*008c*/ 	.word	index@(.nv.constant0._Z24my_Simple_TesnorCoreGemmP6__halfS0_Pfiii)
        /*0090*/ 	.short	0x0380
        /*0092*/ 	.short	0x0024


	//----- nvinfo : EIATTR_SW_WAR
	.align		4
.L_29:
        /*0094*/ 	.byte	0x04, 0x36
        /*0096*/ 	.short	(.L_31 - .L_30)
.L_30:
        /*0098*/ 	.word	0x00000008
.L_31:


//--------------------- .nv.info._Z12wmma_exampleP6__halfS0_Pfiiiff --------------------------
	.section	.nv.info._Z12wmma_exampleP6__halfS0_Pfiiiff,"",@"SHT_CUDA_INFO"
	.sectionflags	@""
	.align	4


	//----- nvinfo : EIATTR_CUDA_API_VERSION
	.align		4
        /*0000*/ 	.byte	0x04, 0x37
        /*0002*/ 	.short	(.L_33 - .L_32)
.L_32:
        /*0004*/ 	.word	0x00000082


	//----- nvinfo : EIATTR_KPARAM_INFO
	.align		4
.L_33:
        /*0008*/ 	.byte	0x04, 0x17
        /*000a*/ 	.short	(.L_35 - .L_34)
.L_34:
        /*000c*/ 	.word	0x00000000
        /*0010*/ 	.short	0x0007
        /*0012*/ 	.short	0x0028
        /*0014*/ 	.byte	0x00, 0xf0, 0x11, 0x00


	//----- nvinfo : EIATTR_KPARAM_INFO
	.align		4
.L_35:
        /*0018*/ 	.byte	0x04, 0x17
        /*001a*/ 	.short	(.L_37 - .L_36)
.L_36:
        /*001c*/ 	.word	0x00000000
        /*0020*/ 	.short	0x0006
        /*0022*/ 	.short	0x0024
        /*0024*/ 	.byte	0x00, 0xf0, 0x11, 0x00


	//----- nvinfo : EIATTR_KPARAM_INFO
	.align		4
.L_37:
        /*0028*/ 	.byte	0x04, 0x17
        /*002a*/ 	.short	(.L_39 - .L_38)
.L_38:
        /*002c*/ 	.word	0x00000000
        /*0030*/ 	.short	0x0005
        /*0032*/ 	.short	0x0020
        /*0034*/ 	.byte	0x00, 0xf0, 0x11, 0x00


	//----- nvinfo : EIATTR_KPARAM_INFO
	.align		4
.L_39:
        /*0038*/ 	.byte	0x04, 0x17
        /*003a*/ 	.short	(.L_41 - .L_40)
.L_40:
        /*003c*/ 	.word	0x00000000
        /*0040*/ 	.short	0x0004
        /*0042*/ 	.short	0x001c
        /*0044*/ 	.byte	0x00, 0xf0, 0x11, 0x00


	//----- nvinfo : EIATTR_KPARAM_INFO
	.align		4
.L_41:
        /*0048*/ 	.byte	0x04, 0x17
        /*004a*/ 	.short	(.L_43 - .L_42)
.L_42:
        /*004c*/ 	.word	0x00000000
        /*0050*/ 	.short	0x0003
        /*0052*/ 	.short	0x0018
        /*0054*/ 	.byte	0x00, 0xf0, 0x11, 0x00


	//----- nvinfo : EIATTR_KPARAM_INFO
	.align		4
.L_43:
        /*0058*/ 	.byte	0x04, 0x17
        /*005a*/ 	.short	(.L_45 - .L_44)
.L_44:
        /*005c*/ 	.word	0x00000000
        /*0060*/ 	.short	0x0002
        /*0062*/ 	.short	0x0010
        /*0064*/ 	.byte	0x00, 0xf5, 0x21, 0x00


	//----- nvinfo : EIATTR_KPARAM_INFO
	.align		4
.L_45:
        /*0068*/ 	.byte	0x04, 0x17
        /*006a*/ 	.short	(.L_47 - .L_46)
.L_46:
        /*006c*/ 	.word	0x00000000
        /*0070*/ 	.short	0x0001
        /*0072*/ 	.short	0x0008
        /*0074*/ 	.byte	0x00, 0xf5, 0x21, 0x00


	//----- nvinfo : EIATTR_KPARAM_INFO
	.align		4
.L_47:
        /*0078*/ 	.byte	0x04, 0x17
        /*007a*/ 	.short	(.L_49 - .L_48)
.L_48:
        /*007c*/ 	.word	0x00000000
        /*0080*/ 	.short	0x0000
        /*0082*/ 	.short	0x0000
        /*0084*/ 	.byte	0x00, 0xf5, 0x21, 0x00


	//----- nvinfo : EIATTR_SPARSE_MMA_MASK
	.align		4
.L_49:
        /*0088*/ 	.byte	0x03, 0x50
        /*008a*/ 	.short	0x0000


	//----- nvinfo : EIATTR_WMMA_USED
	.align		4
        /*008c*/ 	.byte	0x01, 0x2b
	.zero		2


	//----- nvinfo : EIATTR_MAXREG_COUNT
	.align		4
        /*0090*/ 	.byte	0x03, 0x1b
        /*0092*/ 	.short	0x00ff


	//----- nvinfo : EIATTR_MERCURY_ISA_VERSION
	.align		4
        /*0094*/ 	.byte	0x03, 0x5f
        /*0096*/ 	.short	0x0101


	//----- nvinfo : EIATTR_VRC_CTA_INIT_COUNT
	.align		4
        /*0098*/ 	.byte	0x02, 0x4a
	.zero		1
	.zero		1


	//----- nvinfo : EIATTR_EXIT_INSTR_OFFSETS
	.align		4
        /*009c*/ 	.byte	0x04, 0x1c
        /*009e*/ 	.short	(.L_51 - .L_50)


	//   ....[0]....
.L_50:
        /*00a0*/ 	.word	0x00001170


	//   ....[1]....
        /*00a4*/ 	.word	0x00001500


	//----- nvinfo : EIATTR_CRS_STACK_SIZE
	.align		4
.L_51:
        /*00a8*/ 	.byte	0x04, 0x1e
        /*00aa*/ 	.short	(.L_53 - .L_52)
.L_52:
        /*00ac*/ 	.word	0x00000000


	//----- nvinfo : EIATTR_CBANK_PARAM_SIZE
	.align		4
.L_53:
        /*00b0*/ 	.byte	0x03, 0x19
        /*00b2*/ 	.short	0x002c


	//----- nvinfo : EIATTR_PARAM_CBANK
	.align		4
        /*00b4*/ 	.byte	0x04, 0x0a
        /*00b6*/ 	.short	(.L_55 - .L_54)
	.align		4
.L_54:
        /*00b8*/ 	.word	index@(.nv.constant0._Z12wmma_exampleP6__halfS0_Pfiiiff)
        /*00bc*/ 	.short	0x0380
        /*00be*/ 	.short	0x002c


	//----- nvinfo : EIATTR_SW_WAR
	.align		4
.L_55:
        /*00c0*/ 	.byte	0x04, 0x36
        /*00c2*/ 	.short	(.L_57 - .L_56)
.L_56:
        /*00c4*/ 	.word	0x00000008
.L_57:


//--------------------- .nv.callgraph             --------------------------
	.section	.nv.callgraph,"",@"SHT_CUDA_CALLGRAPH"
	.align	4
	.sectionentsize	8
	.align		4
        /*0000*/ 	.word	0x00000000
	.align		4
        /*0004*/ 	.word	0xffffffff
	.align		4
        /*0008*/ 	.word	0x00000000
	.align		4
        /*000c*/ 	.word	0xfffffffe
	.align		4
        /*0010*/ 	.word	0x00000000
	.align		4
        /*0014*/ 	.word	0xfffffffd
	.align		4
        /*0018*/ 	.word	0x00000000
	.align		4
        /*001c*/ 	.word	0xfffffffc


//--------------------- .text._Z24my_Simple_TesnorCoreGemmP6__halfS0_Pfiii --------------------------
	.section	.text._Z24my_Simple_TesnorCoreGemmP6__halfS0_Pfiii,"ax",@progbits
	.align	128
        .global         _Z24my_Simple_TesnorCoreGemmP6__halfS0_Pfiii
        .type           _Z24my_Simple_TesnorCoreGemmP6__halfS0_Pfiii,@function
        .size           _Z24my_Simple_TesnorCoreGemmP6__halfS0_Pfiii,(.L_x_16 - _Z24my_Simple_TesnorCoreGemmP6__halfS0_Pfiii)
        .other          _Z24my_Simple_TesnorCoreGemmP6__halfS0_Pfiii,@"STO_CUDA_ENTRY STV_DEFAULT"
_Z24my_Simple_TesnorCoreGemmP6__halfS0_Pfiii:
.text._Z24my_Simple_TesnorCoreGemmP6__halfS0_Pfiii:
[----:B------:R-:W-:Y:S01]  /*0000*/  LDC R1, c[0x0][0x37c] ;  /* 0x0000df00ff017b82 */ /* 0x000fe20000000800 */
[----:B------:R-:W0:Y:S07]  /*0010*/  S2R R2, SR_TID.X ;  /* 0x0000000000027919 */ /* 0x000e2e0000002100 */
[----:B------:R-:W1:Y:S01]  /*0020*/  LDC R0, c[0x0][0x39c] ;  /* 0x0000e700ff007b82 */ /* 0x000e620000000800 */
[----:B------:R-:W2:Y:S01]  /*0030*/  LDCU.64 UR6, c[0x0][0x358] ;  /* 0x00006b00ff0677ac */ /* 0x000ea20008000a00 */
[----:B------:R-:W-:Y:S01]  /*0040*/  CS2R R18, SRZ ;  /* 0x0000000000127805 */ /* 0x000fe2000001ff00 */
[----:B------:R-:W3:Y:S01]  /*0050*/  S2R R31, SR_TID.Y ;  /* 0x00000000001f7919 */ /* 0x000ee20000002200 */
[----:B------:R-:W-:-:S02]  /*0060*/  CS2R R16, SRZ ;  /* 0x0000000000107805 */ /* 0x000fc4000001ff00 */
[----:B------:R-:W-:Y:S02]  /*0070*/  CS2R R22, SRZ ;  /* 0x0000000000167805 */ /* 0x000fe4000001ff00 */
[----:B------:R-:W-:Y:S01]  /*0080*/  CS2R R20, SRZ ;  /* 0x0000000000147805 */ /* 0x000fe2000001ff00 */
[----:B------:R-:W0:Y:S08]  /*0090*/  S2UR UR4, SR_CTAID.X ;  /* 0x00000000000479c3 */ /* 0x000e300000002500 */
[----:B------:R-:W0:Y:S08]  /*00a0*/  LDC R3, c[0x0][0x360] ;  /* 0x0000d800ff037b82 */ /* 0x000e300000000800 */
[----:B------:R-:W3:Y:S01]  /*00b0*/  S2UR UR5, SR_CTAID.Y ;  /* 0x00000000000579c3 */ /* 0x000ee20000002600 */
[----:B-1----:R-:W-:-:S07]  /*00c0*/  ISETP.GE.AND P0, PT, R0, 0x1, PT ;  /* 0x000000010000780c */ /* 0x002fce0003f06270 */
[----:B------:R-:W3:Y:S01]  /*00d0*/  LDC R4, c[0x0][0x364] ;  /* 0x0000d900ff047b82 */ /* 0x000ee20000000800 */
[----:B0-----:R-:W-:-:S05]  /*00e0*/  IMAD R2, R3, UR4, R2 ;  /* 0x0000000403027c24 */ /* 0x001fca000f8e0202 */
[----:B------:R-:W-:-:S04]  /*00f0*/  SHF.R.U32.HI R2, RZ, 0x1, R2 ;  /* 0x00000001ff027819 */ /* 0x000fc80000011602 */
[----:B------:R-:W-:Y:S01]  /*0100*/  LOP3.LUT R33, R2, 0x7ffffff0, RZ, 0xc0, !PT ;  /* 0x7ffffff002217812 */ /* 0x000fe200078ec0ff */
[----:B---3--:R-:W-:-:S04]  /*0110*/  IMAD R31, R4, UR5, R31 ;  /* 0x00000005041f7c24 */ /* 0x008fc8000f8e021f */
[----:B------:R-:W-:Y:S01]  /*0120*/  IMAD.SHL.U32 R31, R31, 0x10, RZ ;  /* 0x000000101f1f7824 */ /* 0x000fe200078e00ff */
[----:B--2---:R-:W-:Y:S06]  /*0130*/  @!P0 BRA `(.L_x_0) ;  /* 0x0000000400e88947 */ /* 0x004fec0003800000 */
[C---:B------:R-:W-:Y:S01]  /*0140*/  ISETP.GE.U32.AND P0, PT, R0.reuse, 0x31, PT ;  /* 0x000000310000780c */ /* 0x040fe20003f06070 */
[----:B------:R-:W-:Y:S01]  /*0150*/  VIADD R2, R0, 0xffffffff ;  /* 0xffffffff00027836 */ /* 0x000fe20000000000 */
[----:B------:R-:W-:Y:S01]  /*0160*/  UMOV UR4, URZ ;  /* 0x000000ff00047c82 */ /* 0x000fe20008000000 */
[----:B------:R-:W-:-:S03]  /*0170*/  IMAD.MOV.U32 R19, RZ, RZ, RZ ;  /* 0x000000ffff137224 */ /* 0x000fc600078e00ff */
[----:B------:R-:W-:-:S07]  /*0180*/  LEA.HI R4, R2, 0x1, RZ, 0x1c ;  /* 0x0000000102047811 */ /* 0x000fce00078fe0ff */
[----:B------:R-:W-:Y:S05]  /*0190*/  @!P0 BRA `(.L_x_1) ;  /* 0x0000000400288947 */ /* 0x000fea0003800000 */
[----:B------:R-:W0:Y:S01]  /*01a0*/  S2R R5, SR_LANEID ;  /* 0x0000000000057919 */ /* 0x000e220000000000 */
[----:B------:R-:W-:Y:S01]  /*01b0*/  SHF.R.U32.HI R6, RZ, 0x1, R0 ;  /* 0x00000001ff067819 */ /* 0x000fe20000011600 */
[----:B------:R-:W-:Y:S01]  /*01c0*/  IMAD.MOV.U32 R3, RZ, RZ, RZ ;  /* 0x000000ffff037224 */ /* 0x000fe200078e00ff */
[----:B------:R-:W-:Y:S01]  /*01d0*/  CS2R R18, SRZ ;  /* 0x0000000000127805 */ /* 0x000fe2000001ff00 */
[----:B------:R-:W-:Y:S01]  /*01e0*/  IMAD R30, R33, R0, RZ ;  /* 0x00000000211e7224 */ /* 0x000fe200078e02ff */
[----:B------:R-:W-:Y:S02]  /*01f0*/  CS2R R16, SRZ ;  /* 0x0000000000107805 */ /* 0x000fe4000001ff00 */
[----:B------:R-:W-:Y:S02]  /*0200*/  CS2R R22, SRZ ;  /* 0x0000000000167805 */ /* 0x000fe4000001ff00 */
[----:B------:R-:W-:Y:S01]  /*0210*/  CS2R R20, SRZ ;  /* 0x0000000000147805 */ /* 0x000fe2000001ff00 */
[----:B------:R-:W-:Y:S01]  /*0220*/  UMOV UR4, URZ ;  /* 0x000000ff00047c82 */ /* 0x000fe20008000000 */
[----:B0-----:R-:W-:-:S02]  /*0230*/  LOP3.LUT R2, R5, 0x3, RZ, 0xc0, !PT ;  /* 0x0000000305027812 */ /* 0x001fc400078ec0ff */
[----:B------:R-:W-:-:S05]  /*0240*/  SHF.R.U32.HI R5, RZ, 0x2, R5 ;  /* 0x00000002ff057819 */ /* 0x000fca0000011605 */
[----:B------:R-:W-:Y:S01]  /*0250*/  IMAD.WIDE.U32 R2, R5, R6, R2 ;  /* 0x0000000605027225 */ /* 0x000fe200078e0002 */
[----:B------:R-:W-:-:S03]  /*0260*/  LOP3.LUT R6, R4, 0x1ffffffc, RZ, 0xc0, !PT ;  /* 0x1ffffffc04067812 */ /* 0x000fc600078ec0ff */
[----:B------:R-:W-:Y:S01]  /*0270*/  IMAD R5, R31, R0, RZ ;  /* 0x000000001f057224 */ /* 0x000fe200078e02ff */
[C---:B------:R-:W-:Y:S01]  /*0280*/  SHF.L.U64.HI R4, R2.reuse, 0x2, R3 ;  /* 0x0000000202047819 */ /* 0x040fe20000010203 */
[----:B------:R-:W-:Y:S02]  /*0290*/  IMAD.SHL.U32 R2, R2, 0x4, RZ ;  /* 0x0000000402027824 */ /* 0x000fe400078e00ff */
[----:B------:R-:W-:-:S07]  /*02a0*/  IMAD.MOV R3, RZ, RZ, -R6 ;  /* 0x000000ffff037224 */ /* 0x000fce00078e0a06 */
.L_x_2:
[----:B------:R-:W0:Y:S08]  /*02b0*/  LDC.64 R6, c[0x0][0x380] ;  /* 0x0000e000ff067b82 */ /* 0x000e300000000a00 */
[----:B------:R-:W1:Y:S01]  /*02c0*/  LDC.64 R8, c[0x0][0x388] ;  /* 0x0000e200ff087b82 */ /* 0x000e620000000a00 */
[----:B0-----:R-:W-:-:S03]  /*02d0*/  IMAD.WIDE.U32 R6, R30, 0x2, R6 ;  /* 0x000000021e067825 */ /* 0x001fc600078e0006 */
[----:B------:R-:W-:Y:S01]  /*02e0*/  IADD3 R24, P0, PT, R6, R2, RZ ;  /* 0x0000000206187210 */ /* 0x000fe20007f1e0ff */
[----:B-1----:R-:W-:-:S04]  /*02f0*/  IMAD.WIDE.U32 R8, R5, 0x2, R8 ;  /* 0x0000000205087825 */ /* 0x002fc800078e0008 */
[----:B------:R-:W-:Y:S01]  /*0300*/  IMAD.X R25, R7, 0x1, R4, P0 ;  /* 0x0000000107197824 */ /* 0x000fe200000e0604 */
[----:B------:R-:W-:Y:S01]  /*0310*/  IADD3 R38, P1, PT, R8, R2, RZ ;  /* 0x0000000208267210 */ /* 0x000fe20007f3e0ff */
[----:B------:R-:W-:-:S03]  /*0320*/  IMAD.WIDE.U32 R36, R0, 0x10, R24 ;  /* 0x0000001000247825 */ /* 0x000fc600078e0018 */
[----:B------:R-:W2:Y:S01]  /*0330*/  LDG.E R8, desc[UR6][R24.64] ;  /* 0x0000000618087981 */ /* 0x000ea2000c1e1900 */
[----:B------:R-:W-:-:S03]  /*0340*/  IMAD.X R39, R9, 0x1, R4, P1 ;  /* 0x0000000109277824 */ /* 0x000fc600008e0604 */
[----:B------:R-:W2:Y:S01]  /*0350*/  LDG.E R10, desc[UR6][R24.64+0x10] ;  /* 0x00001006180a7981 */ /* 0x000ea2000c1e1900 */
[----:B------:R-:W-:-:S03]  /*0360*/  IMAD.WIDE.U32 R34, R0, 0x10, R38 ;  /* 0x0000001000227825 */ /* 0x000fc600078e0026 */
[----:B------:R-:W2:Y:S04]  /*0370*/  LDG.E R6, desc[UR6][R38.64] ;  /* 0x0000000626067981 */ /* 0x000ea8000c1e1900 */
[----:B------:R-:W2:Y:S04]  /*0380*/  LDG.E R7, desc[UR6][R38.64+0x10] ;  /* 0x0000100626077981 */ /* 0x000ea8000c1e1900 */
[----:B------:R-:W2:Y:S04]  /*0390*/  LDG.E R9, desc[UR6][R36.64] ;  /* 0x0000000624097981 */ /* 0x000ea8000c1e1900 */
[----:B------:R-:W2:Y:S04]  /*03a0*/  LDG.E R11, desc[UR6][R36.64+0x10] ;  /* 0x00001006240b7981 */ /* 0x000ea8000c1e1900 */
[----:B------:R-:W3:Y:S04]  /*03b0*/  LDG.E R12, desc[UR6][R34.64] ;  /* 0x00000006220c7981 */ /* 0x000ee8000c1e1900 */
[----:B------:R-:W3:Y:S04]  /*03c0*/  LDG.E R13, desc[UR6][R34.64+0x10] ;  /* 0x00001006220d7981 */ /* 0x000ee8000c1e1900 */
[----:B------:R-:W4:Y:S04]  /*03d0*/  LDG.E R28, desc[UR6][R38.64+0x40] ;  /* 0x00004006261c7981 */ /* 0x000f28000c1e1900 */
[----:B------:R-:W4:Y:S04]  /*03e0*/  LDG.E R29, desc[UR6][R38.64+0x50] ;  /* 0x00005006261d7981 */ /* 0x000f28000c1e1900 */
[----:B------:R-:W4:Y:S04]  /*03f0*/  LDG.E R14, desc[UR6][R24.64+0x50] ;  /* 0x00005006180e7981 */ /* 0x000f28000c1e1900 */
[----:B------:R-:W5:Y:S04]  /*0400*/  LDG.E R26, desc[UR6][R34.64+0x40] ;  /* 0x00004006221a7981 */ /* 0x000f68000c1e1900 */
[----:B------:R-:W4:Y:S04]  /*0410*/  LDG.E R15, desc[UR6][R36.64+0x50] ;  /* 0x00005006240f7981 */ /* 0x000f28000c1e1900 */
[----:B------:R-:W5:Y:S01]  /*0420*/  LDG.E R27, desc[UR6][R34.64+0x50] ;  /* 0x00005006221b7981 */ /* 0x000f62000c1e1900 */
[C---:B--2---:R-:W-:Y:S03]  /*0430*/  HMMA.16816.F32 R20, R8.reuse, R6, R20 ;  /* 0x000000060814723c */ /* 0x044fe60000001814 */
[----:B------:R-:W2:Y:S04]  /*0440*/  LDG.E R6, desc[UR6][R38.64+0x20] ;  /* 0x0000200626067981 */ /* 0x000ea8000c1e1900 */
[----:B------:R-:W2:Y:S01]  /*0450*/  LDG.E R7, desc[UR6][R38.64+0x30] ;  /* 0x0000300626077981 */ /* 0x000ea2000c1e1900 */
[----:B---3--:R-:W-:Y:S03]  /*0460*/  HMMA.16816.F32 R16, R8, R12, R16 ;  /* 0x0000000c0810723c */ /* 0x008fe60000001810 */
[----:B------:R-:W3:Y:S04]  /*0470*/  LDG.E R8, desc[UR6][R24.64+0x20] ;  /* 0x0000200618087981 */ /* 0x000ee8000c1e1900 */
[----:B------:R-:W3:Y:S04]  /*0480*/  LDG.E R10, desc[UR6][R24.64+0x30] ;  /* 0x00003006180a7981 */ /* 0x000ee8000c1e1900 */
[----:B------:R-:W3:Y:S04]  /*0490*/  LDG.E R9, desc[UR6][R36.64+0x20] ;  /* 0x0000200624097981 */ /* 0x000ee8000c1e1900 */
[----:B------:R-:W3:Y:S04]  /*04a0*/  LDG.E R11, desc[UR6][R36.64+0x30] ;  /* 0x00003006240b7981 */ /* 0x000ee8000c1e1900 */
[----:B------:R-:W3:Y:S04]  /*04b0*/  LDG.E R12, desc[UR6][R34.64+0x20] ;  /* 0x00002006220c7981 */ /* 0x000ee8000c1e1900 */
[----:B------:R-:W3:Y:S02]  /*04c0*/  LDG.E R13, desc[UR6][R34.64+0x30] ;  /* 0x00003006220d7981 */ /* 0x000ee4000c1e1900 */
[C---:B---3--:R-:W-:Y:S02]  /*04d0*/  HMMA.16816.F32 R16, R8.reuse, R12, R16 ;  /* 0x0000000c0810723c */ /* 0x048fe40000001810 */
[----:B------:R-:W4:Y:S04]  /*04e0*/  LDG.E R12, desc[UR6][R24.64+0x40] ;  /* 0x00004006180c7981 */ /* 0x000f28000c1e1900 */
[----:B------:R-:W4:Y:S02]  /*04f0*/  LDG.E R13, desc[UR6][R36.64+0x40] ;  /* 0x00004006240d7981 */ /* 0x000f24000c1e1900 */
[----:B--2---:R-:W-:Y:S02]  /*0500*/  HMMA.16816.F32 R20, R8, R6, R20 ;  /* 0x000000060814723c */ /* 0x004fe40000001814 */
[----:B------:R-:W2:Y:S04]  /*0510*/  LDG.E R8, desc[UR6][R24.64+0x60] ;  /* 0x0000600618087981 */ /* 0x000ea8000c1e1900 */
[----:B------:R-:W2:Y:S04]  /*0520*/  LDG.E R10, desc[UR6][R24.64+0x70] ;  /* 0x00007006180a7981 */ /* 0x000ea8000c1e1900 */
[----:B------:R-:W2:Y:S04]  /*0530*/  LDG.E R6, desc[UR6][R38.64+0x60] ;  /* 0x0000600626067981 */ /* 0x000ea8000c1e1900 */
[----:B------:R-:W2:Y:S04]  /*0540*/  LDG.E R7, desc[UR6][R38.64+0x70] ;  /* 0x0000700626077981 */ /* 0x000ea8000c1e1900 */
[----:B------:R-:W2:Y:S04]  /*0550*/  LDG.E R9, desc[UR6][R36.64+0x60] ;  /* 0x0000600624097981 */ /* 0x000ea8000c1e1900 */
[----:B------:R-:W2:Y:S04]  /*0560*/  LDG.E R11, desc[UR6][R36.64+0x70] ;  /* 0x00007006240b7981 */ /* 0x000ea8000c1e1900 */
[----:B------:R-:W3:Y:S04]  /*0570*/  LDG.E R24, desc[UR6][R34.64+0x60] ;  /* 0x0000600622187981 */ /* 0x000ee8000c1e1900 */
[----:B------:R-:W3:Y:S01]  /*0580*/  LDG.E R25, desc[UR6][R34.64+0x70] ;  /* 0x0000700622197981 */ /* 0x000ee2000c1e1900 */
[----:B------:R-:W-:-:S05]  /*0590*/  VIADD R3, R3, 0x4 ;  /* 0x0000000403037836 */ /* 0x000fca0000000000 */
[----:B------:R-:W-:Y:S01]  /*05a0*/  ISETP.NE.AND P0, PT, R3, RZ, PT ;  /* 0x000000ff0300720c */ /* 0x000fe20003f05270 */
[----:B------:R-:W-:Y:S01]  /*05b0*/  UIADD3 UR4, UPT, UPT, UR4, 0x40, URZ ;  /* 0x0000004004047890 */ /* 0x000fe2000fffe0ff */
[----:B------:R-:W-:Y:S02]  /*05c0*/  VIADD R30, R30, 0x40 ;  /* 0x000000401e1e7836 */ /* 0x000fe40000000000 */
[----:B------:R-:W-:Y:S01]  /*05d0*/  VIADD R5, R5, 0x40 ;  /* 0x0000004005057836 */ /* 0x000fe20000000000 */
[C---:B----4-:R-:W-:Y:S08]  /*05e0*/  HMMA.16816.F32 R20, R12.reuse, R28, R20 ;  /* 0x0000001c0c14723c */ /* 0x050ff00000001814 */
[----:B-----5:R-:W-:-:S12]  /*05f0*/  HMMA.16816.F32 R16, R12, R26, R16 ;  /* 0x0000001a0c10723c */ /* 0x020fd80000001810 */
[C---:B--2---:R-:W-:Y:S08]  /*0600*/  HMMA.16816.F32 R20, R8.reuse, R6, R20 ;  /* 0x000000060814723c */ /* 0x044ff00000001814 */
[----:B---3--:R-:W-:Y:S01]  /*0610*/  HMMA.16816.F32 R16, R8, R24, R16 ;  /* 0x000000180810723c */ /* 0x008fe20000001810 */
[----:B------:R-:W-:-:S04]  /*0620*/  NOP ;  /* 0x0000000000007918 */ /* 0x000fc80000000000 */
[----:B------:R-:W-:-:S15]  /*0630*/  @P0 BRA `(.L_x_2) ;  /* 0xfffffffc001c0947 */ /* 0x000fde000383ffff */
.L_x_1:
[----:B------:R-:W-:-:S05]  /*0640*/  VIADD R2, R0, 0xffffffff ;  /* 0xffffffff00027836 */ /* 0x000fca0000000000 */
[----:B------:R-:W-:-:S04]  /*0650*/  LEA.HI R2, R2, 0x1, RZ, 0x1c ;  /* 0x0000000102027811 */ /* 0x000fc800078fe0ff */
[----:B------:R-:W-:-:S04]  /*0660*/  LOP3.LUT R13, R2, 0x3, RZ, 0xc0, !PT ;  /* 0x00000003020d7812 */ /* 0x000fc800078ec0ff */
[----:B------:R-:W-:-:S13]  /*0670*/  ISETP.NE.AND P0, PT, R13, RZ, PT ;  /* 0x000000ff0d00720c */ /* 0x000fda0003f05270 */
[----:B------:R-:W-:Y:S05]  /*0680*/  @!P0 BRA `(.L_x_0) ;  /* 0x0000000000948947 */ /* 0x000fea0003800000 */
[----:B------:R-:W0:Y:S01]  /*0690*/  S2R R3, SR_LANEID ;  /* 0x0000000000037919 */ /* 0x000e220000000000 */
[----:B------:R-:W-:Y:S01]  /*06a0*/  SHF.R.U32.HI R4, RZ, 0x1, R0 ;  /* 0x00000001ff047819 */ /* 0x000fe20000011600 */
[----:B------:R-:W-:Y:S02]  /*06b0*/  IMAD.MOV R13, RZ, RZ, -R13 ;  /* 0x000000ffff0d7224 */ /* 0x000fe400078e0a0d */
[-C--:B------:R-:W-:Y:S02]  /*06c0*/  IMAD R15, R31, R0.reuse, UR4 ;  /* 0x000000041f0f7e24 */ /* 0x080fe4000f8e0200 */
[----:B------:R-:W-:Y:S01]  /*06d0*/  IMAD R24, R33, R0, UR4 ;  /* 0x0000000421187e24 */ /* 0x000fe2000f8e0200 */
[----:B0-----:R-:W-:Y:S02]  /*06e0*/  LOP3.LUT R2, R3, 0x3, RZ, 0xc0, !PT ;  /* 0x0000000303027812 */ /* 0x001fe400078ec0ff */
[----:B------:R-:W-:Y:S01]  /*06f0*/  SHF.R.U32.HI R5, RZ, 0x2, R3 ;  /* 0x00000002ff057819 */ /* 0x000fe20000011603 */
[----:B------:R-:W-:-:S04]  /*0700*/  IMAD.MOV.U32 R3, RZ, RZ, RZ ;  /* 0x000000ffff037224 */ /* 0x000fc800078e00ff */
[----:B------:R-:W-:-:S04]  /*0710*/  IMAD.WIDE.U32 R2, R5, R4, R2 ;  /* 0x0000000405027225 */ /* 0x000fc800078e0002 */
[C---:B------:R-:W-:Y:S01]  /*0720*/  IMAD.SHL.U32 R14, R2.reuse, 0x4, RZ ;  /* 0x00000004020e7824 */ /* 0x040fe200078e00ff */
[----:B------:R-:W-:-:S07]  /*0730*/  SHF.L.U64.HI R12, R2, 0x2, R3 ;  /* 0x00000002020c7819 */ /* 0x000fce0000010203 */
.L_x_3:
        /* <DEDUP_REMOVED lines=20> */
[----:B------:R-:W-:Y:S02]  /*0880*/  VIADD R24, R24, 0x10 ;  /* 0x0000001018187836 */ /* 0x000fe40000000000 */
[----:B------:R-:W-:Y:S01]  /*0890*/  VIADD R15, R15, 0x10 ;  /* 0x000000100f0f7836 */ /* 0x000fe20000000000 */
[C---:B--2---:R-:W-:Y:S08]  /*08a0*/  HMMA.16816.F32 R20, R4.reuse, R10, R20 ;  /* 0x0000000a0414723c */ /* 0x044ff00000001814 */
[----:B---3--:R-:W-:Y:S01]  /*08b0*/  HMMA.16816.F32 R16, R4, R34, R16 ;  /* 0x000000220410723c */ /* 0x008fe20000001810 */
[----:B------:R-:W-:-:S04]  /*08c0*/  NOP ;  /* 0x0000000000007918 */ /* 0x000fc80000000000 */
[----:B------:R-:W-:-:S15]  /*08d0*/  @P0 BRA `(.L_x_3) ;  /* 0xfffffffc00980947 */ /* 0x000fde000383ffff */
.L_x_0:
[----:B------:R-:W0:Y:S01]  /*08e0*/  S2R R2, SR_LANEID ;  /* 0x0000000000027919 */ /* 0x000e220000000000 */
[----:B------:R-:W1:Y:S01]  /*08f0*/  LDC R4, c[0x0][0x3a0] ;  /* 0x0000e800ff047b82 */ /* 0x000e620000000800 */
[----:B------:R-:W2:Y:S01]  /*0900*/  LDCU.64 UR4, c[0x0][0x390] ;  /* 0x00007200ff0477ac */ /* 0x000ea20008000a00 */
[----:B------:R-:W-:Y:S02]  /*0910*/  IMAD.MOV.U32 R3, RZ, RZ, RZ ;  /* 0x000000ffff037224 */ /* 0x000fe400078e00ff */
[----:B-1----:R-:W-:Y:S01]  /*0920*/  IMAD R0, R33, R4, RZ ;  /* 0x0000000421007224 */ /* 0x002fe200078e02ff */
[----:B------:R-:W-:-:S04]  /*0930*/  SHF.R.U32.HI R7, RZ, 0x1, R4 ;  /* 0x00000001ff077819 */ /* 0x000fc80000011604 */
[----:B------:R-:W-:Y:S02]  /*0940*/  IADD3 R9, P0, PT, R31, R0, RZ ;  /* 0x000000001f097210 */ /* 0x000fe40007f1e0ff */
[----:B0-----:R-:W-:Y:S02]  /*0950*/  SHF.R.U32.HI R5, RZ, 0x2, R2 ;  /* 0x00000002ff057819 */ /* 0x001fe40000011602 */
[----:B------:R-:W-:Y:S02]  /*0960*/  LOP3.LUT R2, R2, 0x3, RZ, 0xc0, !PT ;  /* 0x0000000302027812 */ /* 0x000fe400078ec0ff */
[----:B------:R-:W-:-:S03]  /*0970*/  LEA.HI.X.SX32 R0, R0, RZ, 0x1, P0 ;  /* 0x000000ff00007211 */ /* 0x000fc600000f0eff */
[----:B------:R-:W-:Y:S01]  /*0980*/  IMAD.WIDE.U32 R2, R5, R7, R2 ;  /* 0x0000000705027225 */ /* 0x000fe200078e0002 */
[----:B--2---:R-:W-:-:S04]  /*0990*/  LEA R5, P0, R9, UR4, 0x2 ;  /* 0x0000000409057c11 */ /* 0x004fc8000f8010ff */
[----:B------:R-:W-:Y:S02]  /*09a0*/  LEA.HI.X R9, R9, UR5, R0, 0x2, P0 ;  /* 0x0000000509097c11 */ /* 0x000fe400080f1400 */
[----:B------:R-:W-:-:S04]  /*09b0*/  LEA R4, P0, R2, R5, 0x3 ;  /* 0x0000000502047211 */ /* 0x000fc800078018ff */
[----:B------:R-:W-:-:S03]  /*09c0*/  LEA.HI.X R5, R2, R9, R3, 0x3, P0 ;  /* 0x0000000902057211 */ /* 0x000fc600000f1c03 */
[----:B------:R-:W-:Y:S02]  /*09d0*/  IMAD.WIDE.U32 R2, R7, 0x40, R4 ;  /* 0x0000004007027825 */ /* 0x000fe400078e0004 */
[----:B------:R-:W-:Y:S04]  /*09e0*/  STG.E.64 desc[UR6][R4.64], R20 ;  /* 0x0000001404007986 */ /* 0x000fe8000c101b06 */
[----:B------:R-:W-:Y:S04]  /*09f0*/  STG.E.64 desc[UR6][R2.64], R22 ;  /* 0x0000001602007986 */ /* 0x000fe8000c101b06 */
[----:B------:R-:W-:Y:S04]  /*0a00*/  STG.E.64 desc[UR6][R4.64+0x20], R16 ;  /* 0x0000201004007986 */ /* 0x000fe8000c101b06 */
[----:B------:R-:W-:Y:S01]  /*0a10*/  STG.E.64 desc[UR6][R2.64+0x20], R18 ;  /* 0x0000201202007986 */ /* 0x000fe2000c101b06 */
[----:B------:R-:W-:Y:S05]  /*0a20*/  EXIT ;  /* 0x000000000000794d */ /* 0x000fea0003800000 */
.L_x_4:
[----:B------:R-:W-:-:S00]  /*0a30*/  BRA `(.L_x_4) ;  /* 0xfffffffc00fc7947 */ /* 0x000fc0000383ffff */
[----:B------:R-:W-:-:S00]  /*0a40*/  NOP ;  /* 0x0000000000007918 */ /* 0x000fc00000000000 */
        /* <DEDUP_REMOVED lines=11> */
.L_x_16:


//--------------------- .text._Z12wmma_exampleP6__halfS0_Pfiiiff --------------------------
	.section	.text._Z12wmma_exampleP6__halfS0_Pfiiiff,"ax",@progbits
	.align	128
        .global         _Z12wmma_exampleP6__halfS0_Pfiiiff
        .type           _Z12wmma_exampleP6__halfS0_Pfiiiff,@function
        .size           _Z12wmma_exampleP6__halfS0_Pfiiiff,(.L_x_17 - _Z12wmma_exampleP6__halfS0_Pfiiiff)
        .other          _Z12wmma_exampleP6__halfS0_Pfiiiff,@"STO_CUDA_ENTRY STV_DEFAULT"
_Z12wmma_exampleP6__halfS0_Pfiiiff:
.text._Z12wmma_exampleP6__halfS0_Pfiiiff:
[----:B------:R-:W-:Y:S01]  /*0000*/  LDC R1, c[0x0][0x37c] ;  /* 0x0000df00ff017b82 */ /* 0x000fe20000000800 */
[----:B------:R-:W0:Y:S07]  /*0010*/  S2R R0, SR_TID.X ;  /* 0x0000000000007919 */ /* 0x000e2e0000002100 */
[----:B------:R-:W0:Y:S01]  /*0020*/  S2UR UR4, SR_CTAID.X ;  /* 0x00000000000479c3 */ /* 0x000e220000002500 */
[----:B------:R-:W1:Y:S01]  /*0030*/  LDCU UR8, c[0x0][0x3a0] ;  /* 0x00007400ff0877ac */ /* 0x000e620008000800 */
[----:B------:R-:W-:Y:S01]  /*0040*/  CS2R R4, SRZ ;  /* 0x0000000000047805 */ /* 0x000fe2000001ff00 */
[----:B------:R-:W2:Y:S01]  /*0050*/  S2R R3, SR_TID.Y ;  /* 0x0000000000037919 */ /* 0x000ea20000002200 */
[----:B------:R-:W-:-:S02]  /*0060*/  CS2R R6, SRZ ;  /* 0x0000000000067805 */ /* 0x000fc4000001ff00 */
[----:B------:R-:W-:Y:S02]  /*0070*/  CS2R R8, SRZ ;  /* 0x0000000000087805 */ /* 0x000fe4000001ff00 */
[----:B------:R-:W-:Y:S01]  /*0080*/  CS2R R10, SRZ ;  /* 0x00000000000a7805 */ /* 0x000fe2000001ff00 */
[----:B------:R-:W3:Y:S01]  /*0090*/  LDCU.64 UR6, c[0x0][0x358] ;  /* 0x00006b00ff0677ac */ /* 0x000ee20008000a00 */
[----:B------:R-:W0:Y:S08]  /*00a0*/  LDC R25, c[0x0][0x360] ;  /* 0x0000d800ff197b82 */ /* 0x000e300000000800 */
[----:B------:R-:W2:Y:S01]  /*00b0*/  S2UR UR5, SR_CTAID.Y ;  /* 0x00000000000579c3 */ /* 0x000ea20000002600 */
[----:B-1----:R-:W-:-:S07]  /*00c0*/  UISETP.GE.AND UP0, UPT, UR8, 0x1, UPT ;  /* 0x000000010800788c */ /* 0x002fce000bf06270 */
[----:B------:R-:W2:Y:S01]  /*00d0*/  LDC R24, c[0x0][0x364] ;  /* 0x0000d900ff187b82 */ /* 0x000ea20000000800 */
[----:B0-----:R-:W-:-:S05]  /*00e0*/  IMAD R25, R25, UR4, R0 ;  /* 0x0000000419197c24 */ /* 0x001fca000f8e0200 */
[----:B------:R-:W-:Y:S01]  /*00f0*/  SHF.R.U32.HI R25, RZ, 0x5, R25 ;  /* 0x00000005ff197819 */ /* 0x000fe20000011619 */
[----:B--2---:R-:W-:Y:S01]  /*0100*/  IMAD R24, R24, UR5, R3 ;  /* 0x0000000518187c24 */ /* 0x004fe2000f8e0203 */
[----:B---3--:R-:W-:Y:S06]  /*0110*/  BRA.U !UP0, `(.L_x_5) ;  /* 0x0000001108007547 */ /* 0x008fec000b800000 */
[----:B------:R-:W0:Y:S01]  /*0120*/  LDCU.64 UR4, c[0x0][0x398] ;  /* 0x00007300ff0477ac */ /* 0x000e220008000a00 */
[----:B------:R-:W-:Y:S01]  /*0130*/  IMAD.SHL.U32 R2, R24, 0x10, RZ ;  /* 0x0000001018027824 */ /* 0x000fe200078e00ff */
[----:B------:R-:W-:Y:S01]  /*0140*/  CS2R R10, SRZ ;  /* 0x00000000000a7805 */ /* 0x000fe2000001ff00 */
[----:B------:R-:W-:Y:S01]  /*0150*/  IMAD.SHL.U32 R0, R25, 0x10, RZ ;  /* 0x0000001019007824 */ /* 0x000fe200078e00ff */
[----:B------:R-:W-:Y:S01]  /*0160*/  UISETP.GE.U32.AND UP0, UPT, UR8, 0x31, UPT ;  /* 0x000000310800788c */ /* 0x000fe2000bf06070 */
[----:B------:R-:W-:Y:S01]  /*0170*/  IMAD.MOV.U32 R19, RZ, RZ, RZ ;  /* 0x000000ffff137224 */ /* 0x000fe200078e00ff */
[----:B------:R-:W-:Y:S02]  /*0180*/  CS2R R8, SRZ ;  /* 0x0000000000087805 */ /* 0x000fe4000001ff00 */
[----:B------:R-:W-:Y:S02]  /*0190*/  CS2R R6, SRZ ;  /* 0x0000000000067805 */ /* 0x000fe4000001ff00 */
[----:B------:R-:W-:Y:S01]  /*01a0*/  CS2R R4, SRZ ;  /* 0x0000000000047805 */ /* 0x000fe2000001ff00 */
[----:B------:R-:W1:Y:S01]  /*01b0*/  LDCU.64 UR10, c[0x0][0x380] ;  /* 0x00007000ff0a77ac */ /* 0x000e620008000a00 */
[----:B0-----:R-:W-:Y:S01]  /*01c0*/  IMAD.U32 R13, RZ, RZ, UR4 ;  /* 0x00000004ff0d7e24 */ /* 0x001fe2000f8e00ff */
[----:B------:R-:W-:Y:S01]  /*01d0*/  ISETP.GE.AND P0, PT, R2, UR5, PT ;  /* 0x0000000502007c0c */ /* 0x000fe2000bf06270 */
[----:B------:R-:W-:-:S03]  /*01e0*/  UIADD3 UR4, UPT, UPT, UR8, -0x1, URZ ;  /* 0xffffffff08047890 */ /* 0x000fc6000fffe0ff */
[----:B------:R-:W-:Y:S01]  /*01f0*/  ISETP.LT.AND P0, PT, R0, R13, !P0 ;  /* 0x0000000d0000720c */ /* 0x000fe20004701270 */
[----:B------:R-:W-:Y:S01]  /*0200*/  IMAD R0, R2, UR8, RZ ;  /* 0x0000000802007c24 */ /* 0x000fe2000f8e02ff */
[----:B------:R-:W-:Y:S01]  /*0210*/  ULEA.HI UR4, UR4, 0x1, URZ, 0x1c ;  /* 0x0000000104047891 */ /* 0x000fe2000f8fe0ff */
[----:B------:R-:W-:Y:S11]  /*0220*/  BRA.U !UP0, `(.L_x_6) ;  /* 0x0000000908cc7547 */ /* 0x000ff6000b800000 */
[----:B------:R-:W-:Y:S01]  /*0230*/  ULOP3.LUT UR4, UR4, 0x1ffffffc, URZ, 0xc0, !UPT ;  /* 0x1ffffffc04047892 */ /* 0x000fe2000f8ec0ff */
[----:B------:R-:W-:Y:S01]  /*0240*/  BSSY.RECONVERGENT B0, `(.L_x_6) ;  /* 0x00000b1000007945 */ /* 0x000fe20003800200 */
[C---:B------:R-:W-:Y:S01]  /*0250*/  IMAD R18, R13.reuse, 0x30, RZ ;  /* 0x000000300d127824 */ /* 0x040fe200078e02ff */
[----:B------:R-:W-:Y:S01]  /*0260*/  MOV R11, RZ ;  /* 0x000000ff000b7202 */ /* 0x000fe20000000f00 */
[----:B------:R-:W-:Y:S01]  /*0270*/  UIADD3 UR4, UPT, UPT, -UR4, URZ, URZ ;  /* 0x000000ff04047290 */ /* 0x000fe2000fffe1ff */
[C---:B------:R-:W-:Y:S01]  /*0280*/  IMAD.SHL.U32 R2, R13.reuse, 0x20, RZ ;  /* 0x000000200d027824 */ /* 0x040fe200078e00ff */
[----:B------:R-:W0:Y:S01]  /*0290*/  LDCU UR12, c[0x0][0x398] ;  /* 0x00007300ff0c77ac */ /* 0x000e220008000800 */
[----:B------:R-:W-:Y:S02]  /*02a0*/  IMAD.SHL.U32 R3, R13, 0x10, RZ ;  /* 0x000000100d037824 */ /* 0x000fe400078e00ff */
[----:B------:R-:W-:Y:S01]  /*02b0*/  IMAD.MOV.U32 R16, RZ, RZ, RZ ;  /* 0x000000ffff107224 */ /* 0x000fe200078e00ff */
[----:B------:R-:W2:Y:S01]  /*02c0*/  LDCU.64 UR8, c[0x0][0x380] ;  /* 0x00007000ff0877ac */ /* 0x000ea20008000a00 */
[----:B------:R-:W-:-:S02]  /*02d0*/  IMAD.MOV.U32 R19, RZ, RZ, RZ ;  /* 0x000000ffff137224 */ /* 0x000fc400078e00ff */
[----:B------:R-:W-:-:S07]  /*02e0*/  IMAD.U32 R17, RZ, RZ, UR4 ;  /* 0x00000004ff117e24 */ /* 0x000fce000f8e00ff */
.L_x_11:
[----:B------:R-:W-:Y:S05]  /*02f0*/  @!P0 BRA `(.L_x_7) ;  /* 0x00000000009c8947 */ /* 0x000fea0003800000 */
[----:B------:R-:W3:Y:S01]  /*0300*/  S2R R22, SR_LANEID ;  /* 0x0000000000167919 */ /* 0x000ee20000000000 */
[----:B------:R-:W4:Y:S01]  /*0310*/  LDC R27, c[0x0][0x398] ;  /* 0x0000e600ff1b7b82 */ /* 0x000f220000000800 */
[----:B------:R-:W-:Y:S02]  /*0320*/  IMAD.SHL.U32 R13, R25, 0x10, RZ ;  /* 0x00000010190d7824 */ /* 0x000fe400078e00ff */
[----:B------:R-:W-:-:S03]  /*0330*/  IMAD.MOV.U32 R23, RZ, RZ, RZ ;  /* 0x000000ffff177224 */ /* 0x000fc600078e00ff */
[----:B------:R-:W-:Y:S02]  /*0340*/  IADD3 R20, P1, PT, R13, R16, RZ ;  /* 0x000000100d147210 */ /* 0x000fe40007f3e0ff */
[----:B------:R-:W5:Y:S02]  /*0350*/  LDC R21, c[0x0][0x3a0] ;  /* 0x0000e800ff157b82 */ /* 0x000f640000000800 */
[----:B------:R-:W-:Y:S02]  /*0360*/  LEA.HI.X.SX32 R13, R16, RZ, 0x1, P1 ;  /* 0x000000ff100d7211 */ /* 0x000fe400008f0eff */
[----:B--2---:R-:W-:-:S04]  /*0370*/  LEA R15, P1, R20, UR8, 0x1 ;  /* 0x00000008140f7c11 */ /* 0x004fc8000f8208ff */
[----:B------:R-:W-:Y:S02]  /*0380*/  LEA.HI.X R20, R20, UR9, R13, 0x1, P1 ;  /* 0x0000000914147c11 */ /* 0x000fe400088f0c0d */
[----:B----4-:R-:W-:Y:S02]  /*0390*/  SHF.R.U32.HI R12, RZ, 0x1, R27 ;  /* 0x00000001ff0c7819 */ /* 0x010fe4000001161b */
[----:B---3--:R-:W-:Y:S02]  /*03a0*/  SHF.R.U32.HI R29, RZ, 0x2, R22 ;  /* 0x00000002ff1d7819 */ /* 0x008fe40000011616 */
[----:B------:R-:W-:-:S05]  /*03b0*/  LOP3.LUT R22, R22, 0x3, RZ, 0xc0, !PT ;  /* 0x0000000316167812 */ /* 0x000fca00078ec0ff */
[----:B------:R-:W-:-:S03]  /*03c0*/  IMAD.WIDE.U32 R12, R29, R12, R22 ;  /* 0x0000000c1d0c7225 */ /* 0x000fc600078e0016 */
[----:B------:R-:W-:-:S04]  /*03d0*/  LEA R14, P1, R12, R15, 0x2 ;  /* 0x0000000f0c0e7211 */ /* 0x000fc800078210ff */
[----:B------:R-:W-:Y:S02]  /*03e0*/  LEA.HI.X R15, R12, R20, R13, 0x2, P1 ;  /* 0x000000140c0f7211 */ /* 0x000fe400008f140d */
[----:B-----5:R-:W-:Y:S01]  /*03f0*/  SHF.R.U32.HI R12, RZ, 0x1, R21 ;  /* 0x00000001ff0c7819 */ /* 0x020fe20000011615 */
[----:B------:R-:W-:-:S04]  /*0400*/  IMAD.WIDE.U32 R26, R27, 0x10, R14 ;  /* 0x000000101b1a7825 */ /* 0x000fc800078e000e */
[----:B------:R-:W-:Y:S02]  /*0410*/  IMAD.WIDE.U32 R12, R29, R12, R22 ;  /* 0x0000000c1d0c7225 */ /* 0x000fe400078e0016 */
[----:B------:R-:W2:Y:S02]  /*0420*/  LDC.64 R22, c[0x0][0x388] ;  /* 0x0000e200ff167b82 */ /* 0x000ea40000000a00 */
[----:B--2---:R-:W-:-:S03]  /*0430*/  IMAD.WIDE.U32 R22, R0, 0x2, R22 ;  /* 0x0000000200167825 */ /* 0x004fc600078e0016 */
[----:B------:R-:W-:-:S04]  /*0440*/  LEA R28, P1, R12, R22, 0x2 ;  /* 0x000000160c1c7211 */ /* 0x000fc800078210ff */
[----:B------:R-:W-:Y:S02]  /*0450*/  LEA.HI.X R29, R12, R23, R13, 0x2, P1 ;  /* 0x000000170c1d7211 */ /* 0x000fe400008f140d */
[----:B------:R-:W2:Y:S04]  /*0460*/  LDG.E R12, desc[UR6][R14.64] ;  /* 0x000000060e0c7981 */ /* 0x000ea8000c1e1900 */
[----:B------:R-:W3:Y:S04]  /*0470*/  LDG.E R13, desc[UR6][R14.64+0x10] ;  /* 0x000010060e0d7981 */ /* 0x000ee8000c1e1900 */
[----:B------:R-:W4:Y:S04]  /*0480*/  LDG.E R20, desc[UR6][R28.64] ;  /* 0x000000061c147981 */ /* 0x000f28000c1e1900 */
[----:B------:R-:W5:Y:S04]  /*0490*/  LDG.E R14, desc[UR6][R26.64] ;  /* 0x000000061a0e7981 */ /* 0x000f68000c1e1900 */
[----:B------:R0:W4:Y:S02]  /*04a0*/  LDG.E R15, desc[UR6][R26.64+0x10] ;  /* 0x000010061a0f7981 */ /* 0x000124000c1e1900 */
[----:B0-----:R-:W-:-:S02]  /*04b0*/  IMAD.WIDE.U32 R26, R21, 0x10, R28 ;  /* 0x00000010151a7825 */ /* 0x001fc400078e001c */
[----:B------:R-:W4:Y:S04]  /*04c0*/  LDG.E R21, desc[UR6][R28.64+0x10] ;  /* 0x000010061c157981 */ /* 0x000f28000c1e1900 */
[----:B------:R-:W4:Y:S04]  /*04d0*/  LDG.E R22, desc[UR6][R26.64] ;  /* 0x000000061a167981 */ /* 0x000f28000c1e1900 */
[----:B------:R-:W4:Y:S01]  /*04e0*/  LDG.E R23, desc[UR6][R26.64+0x10] ;  /* 0x000010061a177981 */ /* 0x000f22000c1e1900 */
[----:B------:R-:W-:Y:S05]  /*04f0*/  WARPSYNC.ALL ;  /* 0x0000000000007948 */ /* 0x000fea0003800000 */
[----:B--2---:R-:W-:Y:S04]  /*0500*/  MOVM.16.MT88 R12, R12 ;  /* 0x000000000c0c723a */ /* 0x004fe80000000000 */
[----:B---3--:R-:W-:Y:S04]  /*0510*/  MOVM.16.MT88 R13, R13 ;  /* 0x000000000d0d723a */ /* 0x008fe80000000000 */
[----:B-----5:R-:W-:Y:S04]  /*0520*/  MOVM.16.MT88 R14, R14 ;  /* 0x000000000e0e723a */ /* 0x020fe80000000000 */
[----:B----4-:R-:W0:Y:S02]  /*0530*/  MOVM.16.MT88 R15, R15 ;  /* 0x000000000f0f723a */ /* 0x010e240000000000 */
[C---:B0-----:R-:W-:Y:S08]  /*0540*/  HMMA.16816.F32 R4, R12.reuse, R20, R4 ;  /* 0x000000140c04723c */ /* 0x041ff00000001804 */
[----:B------:R-:W-:-:S15]  /*0550*/  HMMA.16816.F32 R8, R12, R22, R8 ;  /* 0x000000160c08723c */ /* 0x000fde0000001808 */
[----:B------:R-:W-:-:S05]  /*0560*/  NOP ;  /* 0x0000000000007918 */ /* 0x000fca0000000000 */
.L_x_7:
[----:B------:R-:W3:Y:S02]  /*0570*/  LDC.64 R22, c[0x0][0x388] ;  /* 0x0000e200ff167b82 */ /* 0x000ee40000000a00 */
[----:B---3--:R-:W-:Y:S01]  /*0580*/  IMAD.WIDE.U32 R22, R0, 0x2, R22 ;  /* 0x0000000200167825 */ /* 0x008fe200078e0016 */
[----:B------:R-:W-:Y:S06]  /*0590*/  @!P0 BRA `(.L_x_8) ;  /* 0x0000000000948947 */ /* 0x000fec0003800000 */
[----:B------:R-:W3:Y:S01]  /*05a0*/  S2R R20, SR_LANEID ;  /* 0x0000000000147919 */ /* 0x000ee20000000000 */
[----:B------:R-:W4:Y:S01]  /*05b0*/  LDC R29, c[0x0][0x398] ;  /* 0x0000e600ff1d7b82 */ /* 0x000f220000000800 */
[----:B------:R-:W-:Y:S02]  /*05c0*/  IMAD.SHL.U32 R12, R25, 0x10, RZ ;  /* 0x00000010190c7824 */ /* 0x000fe400078e00ff */
[----:B------:R-:W-:-:S03]  /*05d0*/  IMAD.MOV.U32 R21, RZ, RZ, RZ ;  /* 0x000000ffff157224 */ /* 0x000fc600078e00ff */
[----:B------:R-:W-:-:S04]  /*05e0*/  IADD3 R27, P1, PT, R12, R3, RZ ;  /* 0x000000030c1b7210 */ /* 0x000fc80007f3e0ff */
        /* <DEDUP_REMOVED lines=9> */
[----:B------:R-:W2:Y:S01]  /*0680*/  LDC R27, c[0x0][0x3a0] ;  /* 0x0000e800ff1b7b82 */ /* 0x000ea20000000800 */
[----:B------:R-:W-:Y:S02]  /*0690*/  IMAD.WIDE.U32 R28, R29, 0x10, R14 ;  /* 0x000000101d1c7825 */ /* 0x000fe400078e000e */
[----:B------:R-:W3:Y:S01]  /*06a0*/  LDG.E R12, desc[UR6][R14.64] ;  /* 0x000000060e0c7981 */ /* 0x000ee2000c1e1900 */
[----:B--2---:R-:W-:-:S05]  /*06b0*/  SHF.R.U32.HI R13, RZ, 0x1, R27 ;  /* 0x00000001ff0d7819 */ /* 0x004fca000001161b */
[----:B------:R-:W-:Y:S02]  /*06c0*/  IMAD.WIDE.U32 R20, R26, R13, R20 ;  /* 0x0000000d1a147225 */ /* 0x000fe400078e0014 */
[----:B------:R-:W2:Y:S04]  /*06d0*/  LDG.E R13, desc[UR6][R14.64+0x10] ;  /* 0x000010060e0d7981 */ /* 0x000ea8000c1e1900 */
[----:B------:R-:W4:Y:S04]  /*06e0*/  LDG.E R14, desc[UR6][R28.64] ;  /* 0x000000061c0e7981 */ /* 0x000f28000c1e1900 */
[----:B------:R5:W4:Y:S02]  /*06f0*/  LDG.E R15, desc[UR6][R28.64+0x10] ;  /* 0x000010061c0f7981 */ /* 0x000b24000c1e1900 */
[----:B-----5:R-:W-:-:S04]  /*0700*/  LEA R28, P1, R20, R22, 0x2 ;  /* 0x00000016141c7211 */ /* 0x020fc800078210ff */
[----:B------:R-:W-:-:S05]  /*0710*/  LEA.HI.X R29, R20, R23, R21, 0x2, P1 ;  /* 0x00000017141d7211 */ /* 0x000fca00008f1415 */
[----:B------:R-:W5:Y:S04]  /*0720*/  LDG.E R20, desc[UR6][R28.64+0x20] ;  /* 0x000020061c147981 */ /* 0x000f68000c1e1900 */
[----:B------:R-:W5:Y:S01]  /*0730*/  LDG.E R21, desc[UR6][R28.64+0x30] ;  /* 0x000030061c157981 */ /* 0x000f62000c1e1900 */
[----:B------:R-:W-:Y:S05]  /*0740*/  WARPSYNC.ALL ;  /* 0x0000000000007948 */ /* 0x000fea0003800000 */
[----:B------:R-:W-:Y:S01]  /*0750*/  IMAD.WIDE.U32 R26, R27, 0x10, R28 ;  /* 0x000000101b1a7825 */ /* 0x000fe200078e001c */
[----:B---3--:R-:W-:Y:S04]  /*0760*/  MOVM.16.MT88 R12, R12 ;  /* 0x000000000c0c723a */ /* 0x008fe80000000000 */
[----:B--2---:R-:W-:Y:S04]  /*0770*/  MOVM.16.MT88 R13, R13 ;  /* 0x000000000d0d723a */ /* 0x004fe80000000000 */
[----:B----4-:R-:W-:Y:S04]  /*0780*/  MOVM.16.MT88 R14, R14 ;  /* 0x000000000e0e723a */ /* 0x010fe80000000000 */
[----:B------:R-:W5:Y:S02]  /*0790*/  MOVM.16.MT88 R15, R15 ;  /* 0x000000000f0f723a */ /* 0x000f640000000000 */
[C---:B-----5:R-:W-:Y:S02]  /*07a0*/  HMMA.16816.F32 R4, R12.reuse, R20, R4 ;  /* 0x000000140c04723c */ /* 0x060fe40000001804 */
[----:B------:R-:W2:Y:S04]  /*07b0*/  LDG.E R20, desc[UR6][R26.64+0x20] ;  /* 0x000020061a147981 */ /* 0x000ea8000c1e1900 */
[----:B------:R-:W2:Y:S02]  /*07c0*/  LDG.E R21, desc[UR6][R26.64+0x30] ;  /* 0x000030061a157981 */ /* 0x000ea4000c1e1900 */
[----:B--2---:R-:W-:-:S15]  /*07d0*/  HMMA.16816.F32 R8, R12, R20, R8 ;  /* 0x000000140c08723c */ /* 0x004fde0000001808 */
[----:B------:R-:W-:-:S05]  /*07e0*/  NOP ;  /* 0x0000000000007918 */ /* 0x000fca0000000000 */
.L_x_8:
[----:B------:R-:W-:Y:S05]  /*07f0*/  @!P0 BRA `(.L_x_9) ;  /* 0x0000000000948947 */ /* 0x000fea0003800000 */
[----:B------:R-:W3:Y:S01]  /*0800*/  S2R R20, SR_LANEID ;  /* 0x0000000000147919 */ /* 0x000ee20000000000 */
[----:B------:R-:W4:Y:S01]  /*0810*/  LDC R29, c[0x0][0x398] ;  /* 0x0000e600ff1d7b82 */ /* 0x000f220000000800 */
[----:B------:R-:W-:Y:S01]  /*0820*/  IMAD.SHL.U32 R27, R25, 0x10, RZ ;  /* 0x00000010191b7824 */ /* 0x000fe200078e00ff */
[----:B------:R-:W-:-:S04]  /*0830*/  MOV R21, RZ ;  /* 0x000000ff00157202 */ /* 0x000fc80000000f00 */
        /* <DEDUP_REMOVED lines=33> */
.L_x_9:
[----:B------:R-:W-:Y:S05]  /*0a50*/  @!P0 BRA `(.L_x_10) ;  /* 0x0000000000948947 */ /* 0x000fea0003800000 */
[----:B------:R-:W3:Y:S01]  /*0a60*/  S2R R20, SR_LANEID ;  /* 0x0000000000147919 */ /* 0x000ee20000000000 */
[----:B------:R-:W4:Y:S01]  /*0a70*/  LDC R29, c[0x0][0x398] ;  /* 0x0000e600ff1d7b82 */ /* 0x000f220000000800 */
[----:B------:R-:W-:-:S07]  /*0a80*/  IMAD.MOV.U32 R21, RZ, RZ, RZ ;  /* 0x000000ffff157224 */ /* 0x000fce00078e00ff */
[----:B------:R-:W5:Y:S01]  /*0a90*/  LDC R15, c[0x0][0x3a0] ;  /* 0x0000e800ff0f7b82 */ /* 0x000f620000000800 */
[----:B----4-:R-:W-:Y:S02]  /*0aa0*/  SHF.R.U32.HI R12, RZ, 0x1, R29 ;  /* 0x00000001ff0c7819 */ /* 0x010fe4000001161d */
[----:B---3--:R-:W-:Y:S02]  /*0ab0*/  SHF.R.U32.HI R27, RZ, 0x2, R20 ;  /* 0x00000002ff1b7819 */ /* 0x008fe40000011614 */
[----:B------:R-:W-:Y:S02]  /*0ac0*/  LOP3.LUT R20, R20, 0x3, RZ, 0xc0, !PT ;  /* 0x0000000314147812 */ /* 0x000fe400078ec0ff */
[----:B-----5:R-:W-:-:S03]  /*0ad0*/  SHF.R.U32.HI R14, RZ, 0x1, R15 ;  /* 0x00000001ff0e7819 */ /* 0x020fc6000001160f */
[----:B------:R-:W-:-:S04]  /*0ae0*/  IMAD.WIDE.U32 R12, R27, R12, R20 ;  /* 0x0000000c1b0c7225 */ /* 0x000fc800078e0014 */
[----:B------:R-:W-:-:S03]  /*0af0*/  IMAD.WIDE.U32 R20, R27, R14, R20 ;  /* 0x0000000e1b147225 */ /* 0x000fc600078e0014 */
[----:B------:R-:W-:-:S04]  /*0b00*/  LEA R22, P1, R20, R22, 0x2 ;  /* 0x0000001614167211 */ /* 0x000fc800078210ff */
[----:B------:R-:W-:Y:S01]  /*0b10*/  LEA.HI.X R23, R20, R23, R21, 0x2, P1 ;  /* 0x0000001714177211 */ /* 0x000fe200008f1415 */
[----:B------:R-:W-:-:S04]  /*0b20*/  IMAD.SHL.U32 R21, R25, 0x10, RZ ;  /* 0x0000001019157824 */ /* 0x000fc800078e00ff */
[----:B------:R-:W3:Y:S01]  /*0b30*/  LDG.E R20, desc[UR6][R22.64+0x60] ;  /* 0x0000600616147981 */ /* 0x000ee2000c1e1900 */
[----:B------:R-:W-:-:S04]  /*0b40*/  IADD3 R21, P1, PT, R21, R18, RZ ;  /* 0x0000001215157210 */ /* 0x000fc80007f3e0ff */
[----:B------:R-:W-:Y:S02]  /*0b50*/  LEA.HI.X.SX32 R14, R18, RZ, 0x1, P1 ;  /* 0x000000ff120e7211 */ /* 0x000fe400008f0eff */
[----:B--2---:R-:W-:-:S04]  /*0b60*/  LEA R27, P1, R21, UR8, 0x1 ;  /* 0x00000008151b7c11 */ /* 0x004fc8000f8208ff */
[----:B------:R-:W-:Y:S02]  /*0b70*/  LEA.HI.X R21, R21, UR9, R14, 0x1, P1 ;  /* 0x0000000915157c11 */ /* 0x000fe400088f0c0e */
[----:B------:R-:W-:-:S04]  /*0b80*/  LEA R26, P1, R12, R27, 0x2 ;  /* 0x0000001b0c1a7211 */ /* 0x000fc800078210ff */
[----:B------:R-:W-:Y:S02]  /*0b90*/  LEA.HI.X R27, R12, R21, R13, 0x2, P1 ;  /* 0x000000150c1b7211 */ /* 0x000fe400008f140d */
[----:B------:R-:W3:Y:S01]  /*0ba0*/  LDG.E R21, desc[UR6][R22.64+0x70] ;  /* 0x0000700616157981 */ /* 0x000ee2000c1e1900 */
[----:B------:R-:W-:-:S03]  /*0bb0*/  IMAD.WIDE.U32 R28, R29, 0x10, R26 ;  /* 0x000000101d1c7825 */ /* 0x000fc600078e001a */
[----:B------:R-:W2:Y:S04]  /*0bc0*/  LDG.E R12, desc[UR6][R26.64] ;  /* 0x000000061a0c7981 */ /* 0x000ea8000c1e1900 */
[----:B------:R4:W5:Y:S04]  /*0bd0*/  LDG.E R13, desc[UR6][R26.64+0x10] ;  /* 0x000010061a0d7981 */ /* 0x000968000c1e1900 */
[----:B------:R-:W3:Y:S01]  /*0be0*/  LDG.E R14, desc[UR6][R28.64] ;  /* 0x000000061c0e7981 */ /* 0x000ee2000c1e1900 */
[----:B----4-:R-:W-:-:S03]  /*0bf0*/  IMAD.WIDE.U32 R26, R15, 0x10, R22 ;  /* 0x000000100f1a7825 */ /* 0x010fc600078e0016 */
[----:B------:R-:W4:Y:S04]  /*0c00*/  LDG.E R15, desc[UR6][R28.64+0x10] ;  /* 0x000010061c0f7981 */ /* 0x000f28000c1e1900 */
[----:B------:R-:W4:Y:S04]  /*0c10*/  LDG.E R22, desc[UR6][R26.64+0x60] ;  /* 0x000060061a167981 */ /* 0x000f28000c1e1900 */
[----:B------:R-:W4:Y:S01]  /*0c20*/  LDG.E R23, desc[UR6][R26.64+0x70] ;  /* 0x000070061a177981 */ /* 0x000f22000c1e1900 */
[----:B------:R-:W-:Y:S05]  /*0c30*/  WARPSYNC.ALL ;  /* 0x0000000000007948 */ /* 0x000fea0003800000 */
[----:B--2---:R-:W-:Y:S04]  /*0c40*/  MOVM.16.MT88 R12, R12 ;  /* 0x000000000c0c723a */ /* 0x004fe80000000000 */
[----:B-----5:R-:W-:Y:S04]  /*0c50*/  MOVM.16.MT88 R13, R13 ;  /* 0x000000000d0d723a */ /* 0x020fe80000000000 */
[----:B---3--:R-:W-:Y:S04]  /*0c60*/  MOVM.16.MT88 R14, R14 ;  /* 0x000000000e0e723a */ /* 0x008fe80000000000 */
[----:B----4-:R-:W2:Y:S02]  /*0c70*/  MOVM.16.MT88 R15, R15 ;  /* 0x000000000f0f723a */ /* 0x010ea40000000000 */
[C---:B--2---:R-:W-:Y:S08]  /*0c80*/  HMMA.16816.F32 R4, R12.reuse, R20, R4 ;  /* 0x000000140c04723c */ /* 0x044ff00000001804 */
[----:B------:R-:W-:-:S15]  /*0c90*/  HMMA.16816.F32 R8, R12, R22, R8 ;  /* 0x000000160c08723c */ /* 0x000fde0000001808 */
[----:B------:R-:W-:-:S05]  /*0ca0*/  NOP ;  /* 0x0000000000007918 */ /* 0x000fca0000000000 */
.L_x_10:
[----:B------:R-:W-:Y:S02]  /*0cb0*/  VIADD R17, R17, 0x4 ;  /* 0x0000000411117836 */ /* 0x000fe40000000000 */
[----:B0-----:R-:W-:Y:S02]  /*0cc0*/  IMAD.U32 R13, RZ, RZ, UR12 ;  /* 0x0000000cff0d7e24 */ /* 0x001fe4000f8e00ff */
[----:B------:R-:W-:Y:S01]  /*0cd0*/  VIADD R19, R19, 0x40 ;  /* 0x0000004013137836 */ /* 0x000fe20000000000 */
[----:B------:R-:W-:Y:S01]  /*0ce0*/  ISETP.NE.AND P1, PT, R17, RZ, PT ;  /* 0x000000ff1100720c */ /* 0x000fe20003f25270 */
[----:B------:R-:W-:Y:S01]  /*0cf0*/  VIADD R0, R0, 0x40 ;  /* 0x0000004000007836 */ /* 0x000fe20000000000 */
[C---:B------:R-:W-:Y:S01]  /*0d00*/  LEA R18, R13.reuse, R18, 0x6 ;  /* 0x000000120d127211 */ /* 0x040fe200078e30ff */
[C---:B------:R-:W-:Y:S02]  /*0d10*/  IMAD R2, R13.reuse, 0x40, R2 ;  /* 0x000000400d027824 */ /* 0x040fe400078e0202 */
[----:B------:R-:W-:-:S02]  /*0d20*/  IMAD R3, R13, 0x40, R3 ;  /* 0x000000400d037824 */ /* 0x000fc400078e0203 */
[----:B------:R-:W-:-:S06]  /*0d30*/  IMAD R16, R13, 0x40, R16 ;  /* 0x000000400d107824 */ /* 0x000fcc00078e0210 */
[----:B------:R-:W-:Y:S05]  /*0d40*/  @P1 BRA `(.L_x_11) ;  /* 0xfffffff400681947 */ /* 0x000fea000383ffff */
[----:B-12---:R-:W-:Y:S05]  /*0d50*/  BSYNC.RECONVERGENT B0 ;  /* 0x0000000000007941 */ /* 0x006fea0003800200 */
.L_x_6:
[----:B------:R-:W0:Y:S01]  /*0d60*/  LDCU UR5, c[0x0][0x3a0] ;  /* 0x00007400ff0577ac */ /* 0x000e220008000800 */
[----:B------:R-:W-:Y:S01]  /*0d70*/  BSSY.RECONVERGENT B0, `(.L_x_5) ;  /* 0x000003a000007945 */ /* 0x000fe20003800200 */
[----:B0-----:R-:W-:-:S04]  /*0d80*/  UIADD3 UR4, UPT, UPT, UR5, -0x1, URZ ;  /* 0xffffffff05047890 */ /* 0x001fc8000fffe0ff */
[----:B------:R-:W-:-:S04]  /*0d90*/  ULEA.HI UR4, UR4, 0x1, URZ, 0x1c ;  /* 0x0000000104047891 */ /* 0x000fc8000f8fe0ff */
[----:B------:R-:W-:-:S04]  /*0da0*/  ULOP3.LUT UR4, UR4, 0x3, URZ, 0xc0, !UPT ;  /* 0x0000000304047892 */ /* 0x000fc8000f8ec0ff */
[----:B------:R-:W-:-:S09]  /*0db0*/  UISETP.NE.AND UP0, UPT, UR4, URZ, UPT ;  /* 0x000000ff0400728c */ /* 0x000fd2000bf05270 */
[----:B------:R-:W-:Y:S05]  /*0dc0*/  BRA.U !UP0, `(.L_x_12) ;  /* 0x0000000108d07547 */ /* 0x000fea000b800000 */
[----:B------:R-:W-:Y:S01]  /*0dd0*/  IMAD.SHL.U32 R0, R24, 0x10, RZ ;  /* 0x0000001018007824 */ /* 0x000fe200078e00ff */
[----:B------:R-:W-:Y:S01]  /*0de0*/  UIADD3 UR4, UPT, UPT, -UR4, URZ, URZ ;  /* 0x000000ff04047290 */ /* 0x000fe2000fffe1ff */
[----:B------:R-:W-:Y:S02]  /*0df0*/  IMAD R2, R19, R13, RZ ;  /* 0x0000000d13027224 */ /* 0x000fe400078e02ff */
[----:B------:R-:W-:-:S03]  /*0e00*/  IMAD R12, R0, UR5, RZ ;  /* 0x00000005000c7c24 */ /* 0x000fc6000f8e02ff */
[----:B------:R-:W-:Y:S02]  /*0e10*/  IMAD.U32 R0, RZ, RZ, UR4 ;  /* 0x00000004ff007e24 */ /* 0x000fe4000f8e00ff */
[----:B------:R-:W-:-:S07]  /*0e20*/  IMAD.IADD R19, R12, 0x1, R19 ;  /* 0x000000010c137824 */ /* 0x000fce00078e0213 */
.L_x_14:
[----:B------:R-:W-:Y:S05]  /*0e30*/  @!P0 BRA `(.L_x_13) ;  /* 0x00000000009c8947 */ /* 0x000fea0003800000 */
[----:B------:R-:W0:Y:S01]  /*0e40*/  S2R R16, SR_LANEID ;  /* 0x0000000000107919 */ /* 0x000e220000000000 */
[----:B------:R-:W2:Y:S01]  /*0e50*/  LDC R29, c[0x0][0x398] ;  /* 0x0000e600ff1d7b82 */ /* 0x000ea20000000800 */
[----:B------:R-:W-:Y:S01]  /*0e60*/  SHF.L.U32 R27, R25, 0x4, RZ ;  /* 0x00000004191b7819 */ /* 0x000fe200000006ff */
[----:B------:R-:W-:-:S03]  /*0e70*/  IMAD.MOV.U32 R17, RZ, RZ, RZ ;  /* 0x000000ffff117224 */ /* 0x000fc600078e00ff */
[----:B------:R-:W-:-:S03]  /*0e80*/  IADD3 R27, P1, PT, R27, R2, RZ ;  /* 0x000000021b1b7210 */ /* 0x000fc60007f3e0ff */
[----:B------:R-:W3:Y:S01]  /*0e90*/  LDC R23, c[0x0][0x3a0] ;  /* 0x0000e800ff177b82 */ /* 0x000ee20000000800 */
[----:B------:R-:W-:Y:S02]  /*0ea0*/  LEA.HI.X.SX32 R14, R2, RZ, 0x1, P1 ;  /* 0x000000ff020e7211 */ /* 0x000fe400008f0eff */
[----:B-1----:R-:W-:-:S04]  /*0eb0*/  LEA R15, P1, R27, UR10, 0x1 ;  /* 0x0000000a1b0f7c11 */ /* 0x002fc8000f8208ff */
[----:B------:R-:W-:Y:S01]  /*0ec0*/  LEA.HI.X R27, R27, UR11, R14, 0x1, P1 ;  /* 0x0000000b1b1b7c11 */ /* 0x000fe200088f0c0e */
[----:B------:R-:W1:Y:S01]  /*0ed0*/  LDC.64 R20, c[0x0][0x388] ;  /* 0x0000e200ff147b82 */ /* 0x000e620000000a00 */
[----:B--2---:R-:W-:Y:S02]  /*0ee0*/  SHF.R.U32.HI R12, RZ, 0x1, R29 ;  /* 0x00000001ff0c7819 */ /* 0x004fe4000001161d */
[----:B0-----:R-:W-:Y:S02]  /*0ef0*/  SHF.R.U32.HI R3, RZ, 0x2, R16 ;  /* 0x00000002ff037819 */ /* 0x001fe40000011610 */
[----:B------:R-:W-:-:S05]  /*0f00*/  LOP3.LUT R16, R16, 0x3, RZ, 0xc0, !PT ;  /* 0x0000000310107812 */ /* 0x000fca00078ec0ff */
[----:B------:R-:W-:-:S03]  /*0f10*/  IMAD.WIDE.U32 R12, R3, R12, R16 ;  /* 0x0000000c030c7225 */ /* 0x000fc600078e0010 */
[----:B------:R-:W-:-:S04]  /*0f20*/  LEA R14, P1, R12, R15, 0x2 ;  /* 0x0000000f0c0e7211 */ /* 0x000fc800078210ff */
[----:B------:R-:W-:-:S03]  /*0f30*/  LEA.HI.X R15, R12, R27, R13, 0x2, P1 ;  /* 0x0000001b0c0f7211 */ /* 0x000fc600008f140d */
[----:B------:R-:W-:Y:S02]  /*0f40*/  IMAD.WIDE.U32 R28, R29, 0x10, R14 ;  /* 0x000000101d1c7825 */ /* 0x000fe400078e000e */
[----:B------:R-:W2:Y:S01]  /*0f50*/  LDG.E R12, desc[UR6][R14.64] ;  /* 0x000000060e0c7981 */ /* 0x000ea2000c1e1900 */
[----:B---3--:R-:W-:-:S03]  /*0f60*/  SHF.R.U32.HI R18, RZ, 0x1, R23 ;  /* 0x00000001ff127819 */ /* 0x008fc60000011617 */
[----:B------:R-:W3:Y:S01]  /*0f70*/  LDG.E R13, desc[UR6][R14.64+0x10] ;  /* 0x000010060e0d7981 */ /* 0x000ee2000c1e1900 */
[----:B-1----:R-:W-:-:S04]  /*0f80*/  IMAD.WIDE.U32 R20, R19, 0x2, R20 ;  /* 0x0000000213147825 */ /* 0x002fc800078e0014 */
[----:B------:R-:W-:Y:S01]  /*0f90*/  IMAD.WIDE.U32 R16, R3, R18, R16 ;  /* 0x0000001203107225 */ /* 0x000fe200078e0010 */
[----:B------:R-:W4:Y:S04]  /*0fa0*/  LDG.E R14, desc[UR6][R28.64] ;  /* 0x000000061c0e7981 */ /* 0x000f28000c1e1900 */
[----:B------:R-:W5:Y:S01]  /*0fb0*/  LDG.E R15, desc[UR6][R28.64+0x10] ;  /* 0x000010061c0f7981 */ /* 0x000f62000c1e1900 */
[----:B------:R-:W-:-:S04]  /*0fc0*/  LEA R26, P1, R16, R20, 0x2 ;  /* 0x00000014101a7211 */ /* 0x000fc800078210ff */
[----:B------:R-:W-:-:S03]  /*0fd0*/  LEA.HI.X R27, R16, R21, R17, 0x2, P1 ;  /* 0x00000015101b7211 */ /* 0x000fc600008f1411 */
[----:B------:R-:W-:Y:S02]  /*0fe0*/  IMAD.WIDE.U32 R22, R23, 0x10, R26 ;  /* 0x0000001017167825 */ /* 0x000fe400078e001a */
[----:B------:R-:W5:Y:S04]  /*0ff0*/  LDG.E R16, desc[UR6][R26.64] ;  /* 0x000000061a107981 */ /* 0x000f68000c1e1900 */
[----:B------:R-:W5:Y:S04]  /*1000*/  LDG.E R17, desc[UR6][R26.64+0x10] ;  /* 0x000010061a117981 */ /* 0x000f68000c1e1900 */
[----:B------:R-:W5:Y:S04]  /*1010*/  LDG.E R20, desc[UR6][R22.64] ;  /* 0x0000000616147981 */ /* 0x000f68000c1e1900 */
[----:B------:R-:W5:Y:S01]  /*1020*/  LDG.E R21, desc[UR6][R22.64+0x10] ;  /* 0x0000100616157981 */ /* 0x000f62000c1e1900 */
[----:B------:R-:W-:Y:S05]  /*1030*/  WARPSYNC.ALL ;  /* 0x0000000000007948 */ /* 0x000fea0003800000 */
[----:B--2---:R-:W-:Y:S04]  /*1040*/  MOVM.16.MT88 R12, R12 ;  /* 0x000000000c0c723a */ /* 0x004fe80000000000 */
[----:B---3--:R-:W-:Y:S04]  /*1050*/  MOVM.16.MT88 R13, R13 ;  /* 0x000000000d0d723a */ /* 0x008fe80000000000 */
[----:B----4-:R-:W-:Y:S04]  /*1060*/  MOVM.16.MT88 R14, R14 ;  /* 0x000000000e0e723a */ /* 0x010fe80000000000 */
[----:B-----5:R-:W0:Y:S02]  /*1070*/  MOVM.16.MT88 R15, R15 ;  /* 0x000000000f0f723a */ /* 0x020e240000000000 */
[C---:B0-----:R-:W-:Y:S08]  /*1080*/  HMMA.16816.F32 R4, R12.reuse, R16, R4 ;  /* 0x000000100c04723c */ /* 0x041ff00000001804 */
[----:B------:R-:W-:-:S15]  /*1090*/  HMMA.16816.F32 R8, R12, R20, R8 ;  /* 0x000000140c08723c */ /* 0x000fde0000001808 */
[----:B------:R-:W-:-:S05]  /*10a0*/  NOP ;  /* 0x0000000000007918 */ /* 0x000fca0000000000 */
.L_x_13:
[----:B------:R-:W0:Y:S01]  /*10b0*/  LDC R3, c[0x0][0x398] ;  /* 0x0000e600ff037b82 */ /* 0x000e220000000800 */
[----:B------:R-:W-:Y:S02]  /*10c0*/  VIADD R0, R0, 0x1 ;  /* 0x0000000100007836 */ /* 0x000fe40000000000 */
[----:B------:R-:W-:-:S03]  /*10d0*/  VIADD R19, R19, 0x10 ;  /* 0x0000001013137836 */ /* 0x000fc60000000000 */
[----:B------:R-:W-:Y:S01]  /*10e0*/  ISETP.NE.AND P1, PT, R0, RZ, PT ;  /* 0x000000ff0000720c */ /* 0x000fe20003f25270 */
[----:B0-----:R-:W-:-:S12]  /*10f0*/  IMAD R2, R3, 0x10, R2 ;  /* 0x0000001003027824 */ /* 0x001fd800078e0202 */
[----:B------:R-:W-:Y:S05]  /*1100*/  @P1 BRA `(.L_x_14) ;  /* 0xfffffffc00481947 */ /* 0x000fea000383ffff */
.L_x_12:
[----:B-1----:R-:W-:Y:S05]  /*1110*/  BSYNC.RECONVERGENT B0 ;  /* 0x0000000000007941 */ /* 0x002fea0003800200 */
.L_x_5:
[----:B------:R-:W0:Y:S01]  /*1120*/  LDC.64 R16, c[0x0][0x398] ;  /* 0x0000e600ff107b82 */ /* 0x000e220000000a00 */
[----:B------:R-:W-:Y:S02]  /*1130*/  IMAD.SHL.U32 R24, R24, 0x10, RZ ;  /* 0x0000001018187824 */ /* 0x000fe400078e00ff */
[----:B------:R-:W-:-:S03]  /*1140*/  IMAD.SHL.U32 R25, R25, 0x10, RZ ;  /* 0x0000001019197824 */ /* 0x000fc600078e00ff */
[----:B0-----:R-:W-:-:S04]  /*1150*/  ISETP.GE.AND P0, PT, R24, R17, PT ;  /* 0x000000111800720c */ /* 0x001fc80003f06270 */
[----:B------:R-:W-:-:S13]  /*1160*/  ISETP.GE.OR P0, PT, R25, R16, P0 ;  /* 0x000000101900720c */ /* 0x000fda0000706670 */
[----:B------:R-:W-:Y:S05]  /*1170*/  @P0 EXIT ;  /* 0x000000000000094d */ /* 0x000fea0003800000 */
[----:B------:R-:W0:Y:S01]  /*1180*/  S2R R2, SR_LANEID ;  /* 0x0000000000027919 */ /* 0x000e220000000000 */
[----:B------:R-:W1:Y:S01]  /*1190*/  LDCU.64 UR4, c[0x0][0x390] ;  /* 0x00007200ff0477ac */ /* 0x000e620008000a00 */
[----:B------:R-:W-:Y:S02]  /*11a0*/  IMAD R24, R24, R16, RZ ;  /* 0x0000001018187224 */ /* 0x000fe400078e02ff */
[----:B------:R-:W-:-:S03]  /*11b0*/  IMAD.MOV.U32 R3, RZ, RZ, RZ ;  /* 0x000000ffff037224 */ /* 0x000fc600078e00ff */
[----:B------:R-:W-:-:S05]  /*11c0*/  IADD3 R17, P0, PT, R24, R25, RZ ;  /* 0x0000001918117210 */ /* 0x000fca0007f1e0ff */
[----:B------:R-:W-:Y:S01]  /*11d0*/  IMAD.X R0, RZ, RZ, RZ, P0 ;  /* 0x000000ffff007224 */ /* 0x000fe200000e06ff */
[----:B-1----:R-:W-:-:S04]  /*11e0*/  LEA R15, P0, R17, UR4, 0x2 ;  /* 0x00000004110f7c11 */ /* 0x002fc8000f8010ff */
[----:B------:R-:W-:Y:S02]  /*11f0*/  LEA.HI.X R17, R17, UR5, R0, 0x2, P0 ;  /* 0x0000000511117c11 */ /* 0x000fe400080f1400 */
[----:B0-----:R-:W-:Y:S02]  /*1200*/  SHF.L.U32 R13, R2, 0x1, RZ ;  /* 0x00000001020d7819 */ /* 0x001fe400000006ff */
[----:B------:R-:W-:Y:S02]  /*1210*/  SHF.R.U32.HI R2, RZ, 0x2, R2 ;  /* 0x00000002ff027819 */ /* 0x000fe40000011602 */
[----:B------:R-:W-:-:S05]  /*1220*/  LOP3.LUT R13, R13, 0x6, RZ, 0xe2, !PT ;  /* 0x000000060d0d7812 */ /* 0x000fca00078ee2ff */
[----:B------:R-:W-:-:S04]  /*1230*/  IMAD.WIDE.U32 R2, R13, R16, R2 ;  /* 0x000000100d027225 */ /* 0x000fc800078e0002 */
[----:B------:R-:W-:Y:S01]  /*1240*/  IMAD.WIDE.U32 R12, R16, 0x4, RZ ;  /* 0x00000004100c7825 */ /* 0x000fe200078e00ff */
[----:B------:R-:W-:-:S04]  /*1250*/  LEA R14, P0, R2, R15, 0x2 ;  /* 0x0000000f020e7211 */ /* 0x000fc800078010ff */
[----:B------:R-:W-:Y:S01]  /*1260*/  LEA.HI.X R15, R2, R17, R3, 0x2, P0 ;  /* 0x00000011020f7211 */ /* 0x000fe200000f1403 */
[----:B------:R-:W-:Y:S01]  /*1270*/  IMAD.WIDE.U32 R18, R16, 0x20, R12 ;  /* 0x0000002010127825 */ /* 0x000fe200078e000c */
[----:B------:R-:W-:-:S03]  /*1280*/  IADD3 R12, P0, PT, R12, R14, RZ ;  /* 0x0000000e0c0c7210 */ /* 0x000fc60007f1e0ff */
[----:B------:R-:W-:Y:S01]  /*1290*/  IMAD.WIDE.U32 R16, R16, 0x20, R14 ;  /* 0x0000002010107825 */ /* 0x000fe200078e000e */
[----:B------:R-:W-:Y:S01]  /*12a0*/  IADD3 R2, P1, PT, R18, R14, RZ ;  /* 0x0000000e12027210 */ /* 0x000fe20007f3e0ff */
[----:B------:R-:W2:Y:S02]  /*12b0*/  LDG.E R21, desc[UR6][R14.64] ;  /* 0x000000060e157981 */ /* 0x000ea4000c1e1900 */
[--C-:B------:R-:W-:Y:S02]  /*12c0*/  IMAD.X R13, R13, 0x1, R15.reuse, P0 ;  /* 0x000000010d0d7824 */ /* 0x100fe400000e060f */
[----:B------:R-:W-:Y:S01]  /*12d0*/  IMAD.X R3, R19, 0x1, R15, P1 ;  /* 0x0000000113037824 */ /* 0x000fe200008e060f */
[----:B------:R-:W3:Y:S04]  /*12e0*/  LDG.E R23, desc[UR6][R14.64+0x20] ;  /* 0x000020060e177981 */ /* 0x000ee8000c1e1900 */
[----:B------:R-:W4:Y:S04]  /*12f0*/  LDG.E R22, desc[UR6][R12.64] ;  /* 0x000000060c167981 */ /* 0x000f28000c1e1900 */
[----:B------:R-:W5:Y:S04]  /*1300*/  LDG.E R24, desc[UR6][R12.64+0x20] ;  /* 0x000020060c187981 */ /* 0x000f68000c1e1900 */
[----:B------:R-:W5:Y:S04]  /*1310*/  LDG.E R20, desc[UR6][R16.64] ;  /* 0x0000000610147981 */ /* 0x000f68000c1e1900 */
[----:B------:R-:W5:Y:S04]  /*1320*/  LDG.E R0, desc[UR6][R2.64] ;  /* 0x0000000602007981 */ /* 0x000f68000c1e1900 */
[----:B------:R-:W5:Y:S04]  /*1330*/  LDG.E R19, desc[UR6][R16.64+0x20] ;  /* 0x0000200610137981 */ /* 0x000f68000c1e1900 */
[----:B------:R-:W5:Y:S01]  /*1340*/  LDG.E R18, desc[UR6][R2.64+0x20] ;  /* 0x0000200602127981 */ /* 0x000f62000c1e1900 */
[----:B------:R-:W-:Y:S05]  /*1350*/  WARPSYNC.ALL ;  /* 0x0000000000007948 */ /* 0x000fea0003800000 */
[----:B------:R-:W2:Y:S01]  /*1360*/  LDCU UR4, c[0x0][0x3a8] ;  /* 0x00007500ff0477ac */ /* 0x000ea20008000800 */
[----:B------:R-:W0:Y:S01]  /*1370*/  LDCU UR5, c[0x0][0x3a4] ;  /* 0x00007480ff0577ac */ /* 0x000e220008000800 */
[----:B--2---:R-:W-:Y:S01]  /*1380*/  FMUL R21, R21, UR4 ;  /* 0x0000000415157c20 */ /* 0x004fe20008400000 */
[----:B---3--:R-:W-:-:S03]  /*1390*/  FMUL R23, R23, UR4 ;  /* 0x0000000417177c20 */ /* 0x008fc60008400000 */
[----:B0-----:R-:W-:Y:S01]  /*13a0*/  FFMA R21, R4, UR5, R21 ;  /* 0x0000000504157c23 */ /* 0x001fe20008000015 */
[----:B----4-:R-:W-:Y:S01]  /*13b0*/  FMUL R22, R22, UR4 ;  /* 0x0000000416167c20 */ /* 0x010fe20008400000 */
[----:B------:R-:W-:Y:S01]  /*13c0*/  FFMA R23, R6, UR5, R23 ;  /* 0x0000000506177c23 */ /* 0x000fe20008000017 */
[----:B-----5:R-:W-:Y:S02]  /*13d0*/  FMUL R24, R24, UR4 ;  /* 0x0000000418187c20 */ /* 0x020fe40008400000 */
[----:B------:R-:W-:Y:S01]  /*13e0*/  FFMA R5, R5, UR5, R22 ;  /* 0x0000000505057c23 */ /* 0x000fe20008000016 */
[----:B------:R-:W-:Y:S01]  /*13f0*/  FMUL R25, R20, UR4 ;  /* 0x0000000414197c20 */ /* 0x000fe20008400000 */
[----:B------:R-:W-:Y:S01]  /*1400*/  FFMA R7, R7, UR5, R24 ;  /* 0x0000000507077c23 */ /* 0x000fe20008000018 */
[----:B------:R-:W-:Y:S02]  /*1410*/  FMUL R0, R0, UR4 ;  /* 0x0000000400007c20 */ /* 0x000fe40008400000 */
[----:B------:R-:W-:Y:S01]  /*1420*/  FFMA R25, R8, UR5, R25 ;  /* 0x0000000508197c23 */ /* 0x000fe20008000019 */
[----:B------:R-:W-:Y:S01]  /*1430*/  FMUL R19, R19, UR4 ;  /* 0x0000000413137c20 */ /* 0x000fe20008400000 */
[----:B------:R-:W-:Y:S01]  /*1440*/  FFMA R9, R9, UR5, R0 ;  /* 0x0000000509097c23 */ /* 0x000fe20008000000 */
[----:B------:R-:W-:Y:S01]  /*1450*/  STG.E desc[UR6][R14.64], R21 ;  /* 0x000000150e007986 */ /* 0x000fe2000c101906 */
[----:B------:R-:W-:Y:S01]  /*1460*/  FMUL R18, R18, UR4 ;  /* 0x0000000412127c20 */ /* 0x000fe20008400000 */
[----:B------:R-:W-:-:S02]  /*1470*/  FFMA R19, R10, UR5, R19 ;  /* 0x000000050a137c23 */ /* 0x000fc40008000013 */
[----:B------:R-:W-:Y:S01]  /*1480*/  STG.E desc[UR6][R12.64], R5 ;  /* 0x000000050c007986 */ /* 0x000fe2000c101906 */
[----:B------:R-:W-:-:S03]  /*1490*/  FFMA R11, R11, UR5, R18 ;  /* 0x000000050b0b7c23 */ /* 0x000fc60008000012 */
[----:B------:R-:W-:Y:S04]  /*14a0*/  STG.E desc[UR6][R14.64+0x20], R23 ;  /* 0x000020170e007986 */ /* 0x000fe8000c101906 */
[----:B------:R-:W-:Y:S04]  /*14b0*/  STG.E desc[UR6][R12.64+0x20], R7 ;  /* 0x000020070c007986 */ /* 0x000fe8000c101906 */
[----:B------:R-:W-:Y:S04]  /*14c0*/  STG.E desc[UR6][R16.64], R25 ;  /* 0x0000001910007986 */ /* 0x000fe8000c101906 */
[----:B------:R-:W-:Y:S04]  /*14d0*/  STG.E desc[UR6][R2.64], R9 ;  /* 0x0000000902007986 */ /* 0x000fe8000c101906 */
[----:B------:R-:W-:Y:S04]  /*14e0*/  STG.E desc[UR6][R16.64+0x20], R19 ;  /* 0x0000201310007986 */ /* 0x000fe8000c101906 */
[----:B------:R-:W-:Y:S01]  /*14f0*/  STG.E desc[UR6][R2.64+0x20], R11 ;  /* 0x0000200b02007986 */ /* 0x000fe2000c101906 */
[----:B------:R-:W-:Y:S05]  /*1500*/  EXIT ;  /* 0x000000000000794d */ /* 0x000fea0003800000 */
.L_x_15:
        /* <DEDUP_REMOVED lines=15> */
.L_x_17:


//--------------------- .nv.shared.reserved.0     --------------------------
	.section	.nv.shared.reserved.0,"aw",@nobits
	.weak		__nv_reservedSMEM_offset_0_alias
	.size		__nv_reservedSMEM_offset_0_alias, 0, 64
	.other		__nv_reservedSMEM_offset_0_alias,@"STO_CUDA_RESERVED_SHARED STV_DEFAULT"
__nv_reservedSMEM_offset_0_alias:
	.zero		0
	.zero		64


//--------------------- .nv.constant0._Z24my_Simple_TesnorCoreGemmP6__halfS0_Pfiii --------------------------
	.section	.nv.constant0._Z24my_Simple_TesnorCoreGemmP6__halfS0_Pfiii,"a",@progbits
	.sectionflags	@""
	.align	4
.nv.constant0._Z24my_Simple_TesnorCoreGemmP6__halfS0_Pfiii:
	.zero		932


//--------------------- .nv.constant0._Z12wmma_exampleP6__halfS0_Pfiiiff --------------------------
	.section	.nv.constant0._Z12wmma_exampleP6__halfS0_Pfiiiff,"a",@progbits
	.sectionflags	@""
	.align	4
.nv.constant0._Z12wmma_exampleP6__halfS0_Pfiiiff:
	.zero		940


//--------------------- SYMBOLS --------------------------

	.type		.nv.reservedSmem.offset0,@object
	.size		.nv.reservedSmem.offset0,0x4
